// auto-generated by cutlass_sweep.gemm — config: {"arch": "sm_100", "cluster_m": 4, "cluster_n": 4, "dtype": "fp16", "dtype_b": "fp16", "layout": "nt", "stages": 0, "tile_k": 32, "tile_m": 128, "tile_n": 64}
#include "cutlass/cutlass.h"
#include "cutlass/gemm/collective/collective_builder.hpp"
#include "cutlass/gemm/device/gemm_universal_adapter.h"
#include "cutlass/gemm/kernel/gemm_universal.hpp"
#include "cutlass/epilogue/collective/collective_builder.hpp"

using ElemA = cutlass::half_t;
using ElemB = cutlass::half_t;
using ElemCD = cutlass::half_t;
using Acc  = float;
using TileShape    = cute::Shape<cute::_128, cute::_64, cute::_32>;
using ClusterShape = cute::Shape<cute::_4, cute::_4, cute::_1>;

using CollectiveEpilogue = typename cutlass::epilogue::collective::CollectiveBuilder<
    cutlass::arch::Sm100, cutlass::arch::OpClassTensorOp,
    TileShape, ClusterShape,
    cutlass::epilogue::collective::EpilogueTileAuto,
    Acc, Acc,
    ElemCD, cutlass::layout::RowMajor, 128 / cutlass::sizeof_bits<ElemCD>::value,
    ElemCD, cutlass::layout::RowMajor, 128 / cutlass::sizeof_bits<ElemCD>::value,
    cutlass::epilogue::collective::EpilogueScheduleAuto
  >::CollectiveOp;

using CollectiveMainloop = typename cutlass::gemm::collective::CollectiveBuilder<
    cutlass::arch::Sm100, cutlass::arch::OpClassTensorOp,
    ElemA, cutlass::layout::RowMajor, 128 / cutlass::sizeof_bits<ElemA>::value,
    ElemB, cutlass::layout::ColumnMajor, 128 / cutlass::sizeof_bits<ElemB>::value,
    Acc,
    TileShape, ClusterShape,
    cutlass::gemm::collective::StageCountAutoCarveout<static_cast<int>(sizeof(typename CollectiveEpilogue::SharedStorage))>,
    cutlass::gemm::collective::KernelScheduleAuto
  >::CollectiveOp;

using GemmKernel = cutlass::gemm::kernel::GemmUniversal<
    cute::Shape<int,int,int,int>,
    CollectiveMainloop,
    CollectiveEpilogue
>;
using Gemm = cutlass::gemm::device::GemmUniversalAdapter<GemmKernel>;

// Force the device kernel symbol into the cubin without needing a host main.
auto* _anchor = &cutlass::device_kernel<GemmKernel>;


// ===== COMPILED SASS (sm_100a) =====

	.target	sm_100a

	.elftype	@"ET_EXEC"


//--------------------- .note.nv.tkinfo           --------------------------
	.section	.note.nv.tkinfo,"",@"SHT_NOTE"
	.sectionflags	@"SHF_NOTE_NV_TKINFO"
	.tkinfo
        /*0018*/ 	.word	0x00000002
        /*0030*/ 	.string	""
        /*0030*/ 	.string	"ptxas"
        /*0030*/ 	.string	"Cuda compilation tools, release 13.0, V13.0.88"
        /*0030*/ 	.string	"Build cuda_13.0.r13.0/compiler.36424714_0"
        /*0030*/ 	.string	"-arch sm_100a -m 64 "



//--------------------- .note.nv.cuinfo           --------------------------
	.section	.note.nv.cuinfo,"",@"SHT_NOTE"
	.sectionflags	@"SHF_NOTE_NV_CUINFO"
        /*0018*/ 	.short	0x0002
        /*001a*/ 	.short	0x0064
        /*001c*/ 	.short	0x0082
	.zero		2


//--------------------- .nv.info                  --------------------------
	.section	.nv.info,"",@"SHT_CUDA_INFO"
	.align	4


	//----- nvinfo : EIATTR_REGCOUNT
	.align		4
        /*0000*/ 	.byte	0x04, 0x2f
        /*0002*/ 	.short	(.L_19 - .L_18)
	.align		4
.L_18:
        /*0004*/ 	.word	index@(_ZN7cutlass13device_kernelINS_4gemm6kernel13GemmUniversalIN4cute5tupleIJiiiiEEENS1_10collective13CollectiveMmaINS1_35MainloopSm100TmaUmmaWarpSpecializedILi35ELi2ELi4ENS5_IJNS4_1CILi4EEESB_NSA_ILi1EEEEEEEENS5_IJNSA_ILi128EEENSA_ILi64EEENSA_ILi32EEEEEENS_6half_tENS5_IJlSC_lEEESJ_SK_NS4_8TiledMMAINS4_8MMA_AtomIJNS4_26SM100_MMA_F16BF16_2x1SM_SSISJ_SJ_fLi128ELi64ELNS4_4UMMA5MajorE0ELSP_0ELNSO_7ScaleInE0ELSQ_0EEEEEENS4_6LayoutINS5_IJSC_SC_SC_EEENS5_IJNSA_ILi0EEESV_SV_EEEEENS5_IJNS4_10UnderscoreESY_SY_EEEEENS4_28SM100_TMA_2SM_LOAD_MULTICASTENS4_14ComposedLayoutINS4_7SwizzleILi2ELi4ELi3EEENS4_18smem_ptr_flag_bitsILi16EEENST_INS5_IJNSA_ILi8EEESH_EEENS5_IJSH_SC_EEEEEEEvNS4_8identityES11_S1B_vS1C_EENS_8epilogue10collective18CollectiveEpilogueINS1E_23Sm100TmaWarpSpecializedILi3ELi2ELi16ELb1ELb0EEEJNS5_IJSG_SG_SH_EEENS5_IJNST_ISG_SC_EENST_INS5_IJNSA_ILi16EEENSA_ILi2EEEEEENS5_IJSC_SH_EEEEEEEESJ_SK_SJ_SK_NS1E_6fusion15FusionCallbacksIS1I_NS1R_17LinearCombinationISJ_fSJ_fLNS_15FloatRoundStyleE2EEES1J_S1Q_JEEENS4_5SM1004TMEM4LOAD26SM100_TMEM_LOAD_32dp32b16xENS4_13SM90_TMA_LOADENS12_INS13_ILi1ELi4ELi3EEES16_NST_INS5_IJS17_S1L_EEENS5_IJS1L_SC_EEEEEEENS4_39AutoVectorizingCopyWithAssumedAlignmentILi128EEENS4_14SM90_TMA_STOREES26_S28_S28_EEEvvEEEEvNT_6ParamsE)
        /*0008*/ 	.word	0x00000047


	//----- nvinfo : EIATTR_FRAME_SIZE
	.align		4
.L_19:
        /*000c*/ 	.byte	0x04, 0x11
        /*000e*/ 	.short	(.L_21 - .L_20)
	.align		4
.L_20:
        /*0010*/ 	.word	index@($__internal_2_$__cuda_sm10x_tcgen05_guardrail_trap_unallocated_columns_being_dealloced)
        /*0014*/ 	.word	0x00000000


	//----- nvinfo : EIATTR_FRAME_SIZE
	.align		4
.L_21:
        /*0018*/ 	.byte	0x04, 0x11
        /*001a*/ 	.short	(.L_23 - .L_22)
	.align		4
.L_22:
        /*001c*/ 	.word	index@($__internal_1_$__cuda_sm10x_tcgen05_guardrail_trap_phase_invalid_during_alloc)
        /*0020*/ 	.word	0x00000000


	//----- nvinfo : EIATTR_FRAME_SIZE
	.align		4
.L_23:
        /*0024*/ 	.byte	0x04, 0x11
        /*0026*/ 	.short	(.L_25 - .L_24)
	.align		4
.L_24:
        /*0028*/ 	.word	index@($__internal_0_$__cuda_sm10x_tcgen05_guardrail_trap_col_being_dealloced_not_returned_by_alloc)
        /*002c*/ 	.word	0x00000000


	//----- nvinfo : EIATTR_FRAME_SIZE
	.align		4
.L_25:
        /*0030*/ 	.byte	0x04, 0x11
        /*0032*/ 	.short	(.L_27 - .L_26)
	.align		4
.L_26:
        /*0034*/ 	.word	index@(_ZN7cutlass13device_kernelINS_4gemm6kernel13GemmUniversalIN4cute5tupleIJiiiiEEENS1_10collective13CollectiveMmaINS1_35MainloopSm100TmaUmmaWarpSpecializedILi35ELi2ELi4ENS5_IJNS4_1CILi4EEESB_NSA_ILi1EEEEEEEENS5_IJNSA_ILi128EEENSA_ILi64EEENSA_ILi32EEEEEENS_6half_tENS5_IJlSC_lEEESJ_SK_NS4_8TiledMMAINS4_8MMA_AtomIJNS4_26SM100_MMA_F16BF16_2x1SM_SSISJ_SJ_fLi128ELi64ELNS4_4UMMA5MajorE0ELSP_0ELNSO_7ScaleInE0ELSQ_0EEEEEENS4_6LayoutINS5_IJSC_SC_SC_EEENS5_IJNSA_ILi0EEESV_SV_EEEEENS5_IJNS4_10UnderscoreESY_SY_EEEEENS4_28SM100_TMA_2SM_LOAD_MULTICASTENS4_14ComposedLayoutINS4_7SwizzleILi2ELi4ELi3EEENS4_18smem_ptr_flag_bitsILi16EEENST_INS5_IJNSA_ILi8EEESH_EEENS5_IJSH_SC_EEEEEEEvNS4_8identityES11_S1B_vS1C_EENS_8epilogue10collective18CollectiveEpilogueINS1E_23Sm100TmaWarpSpecializedILi3ELi2ELi16ELb1ELb0EEEJNS5_IJSG_SG_SH_EEENS5_IJNST_ISG_SC_EENST_INS5_IJNSA_ILi16EEENSA_ILi2EEEEEENS5_IJSC_SH_EEEEEEEESJ_SK_SJ_SK_NS1E_6fusion15FusionCallbacksIS1I_NS1R_17LinearCombinationISJ_fSJ_fLNS_15FloatRoundStyleE2EEES1J_S1Q_JEEENS4_5SM1004TMEM4LOAD26SM100_TMEM_LOAD_32dp32b16xENS4_13SM90_TMA_LOADENS12_INS13_ILi1ELi4ELi3EEES16_NST_INS5_IJS17_S1L_EEENS5_IJS1L_SC_EEEEEEENS4_39AutoVectorizingCopyWithAssumedAlignmentILi128EEENS4_14SM90_TMA_STOREES26_S28_S28_EEEvvEEEEvNT_6ParamsE)
        /*0038*/ 	.word	0x00000000


	//----- nvinfo : EIATTR_MIN_STACK_SIZE
	.align		4
.L_27:
        /*003c*/ 	.byte	0x04, 0x12
        /*003e*/ 	.short	(.L_29 - .L_28)
	.align		4
.L_28:
        /*0040*/ 	.word	index@(_ZN7cutlass13device_kernelINS_4gemm6kernel13GemmUniversalIN4cute5tupleIJiiiiEEENS1_10collective13CollectiveMmaINS1_35MainloopSm100TmaUmmaWarpSpecializedILi35ELi2ELi4ENS5_IJNS4_1CILi4EEESB_NSA_ILi1EEEEEEEENS5_IJNSA_ILi128EEENSA_ILi64EEENSA_ILi32EEEEEENS_6half_tENS5_IJlSC_lEEESJ_SK_NS4_8TiledMMAINS4_8MMA_AtomIJNS4_26SM100_MMA_F16BF16_2x1SM_SSISJ_SJ_fLi128ELi64ELNS4_4UMMA5MajorE0ELSP_0ELNSO_7ScaleInE0ELSQ_0EEEEEENS4_6LayoutINS5_IJSC_SC_SC_EEENS5_IJNSA_ILi0EEESV_SV_EEEEENS5_IJNS4_10UnderscoreESY_SY_EEEEENS4_28SM100_TMA_2SM_LOAD_MULTICASTENS4_14ComposedLayoutINS4_7SwizzleILi2ELi4ELi3EEENS4_18smem_ptr_flag_bitsILi16EEENST_INS5_IJNSA_ILi8EEESH_EEENS5_IJSH_SC_EEEEEEEvNS4_8identityES11_S1B_vS1C_EENS_8epilogue10collective18CollectiveEpilogueINS1E_23Sm100TmaWarpSpecializedILi3ELi2ELi16ELb1ELb0EEEJNS5_IJSG_SG_SH_EEENS5_IJNST_ISG_SC_EENST_INS5_IJNSA_ILi16EEENSA_ILi2EEEEEENS5_IJSC_SH_EEEEEEEESJ_SK_SJ_SK_NS1E_6fusion15FusionCallbacksIS1I_NS1R_17LinearCombinationISJ_fSJ_fLNS_15FloatRoundStyleE2EEES1J_S1Q_JEEENS4_5SM1004TMEM4LOAD26SM100_TMEM_LOAD_32dp32b16xENS4_13SM90_TMA_LOADENS12_INS13_ILi1ELi4ELi3EEES16_NST_INS5_IJS17_S1L_EEENS5_IJS1L_SC_EEEEEEENS4_39AutoVectorizingCopyWithAssumedAlignmentILi128EEENS4_14SM90_TMA_STOREES26_S28_S28_EEEvvEEEEvNT_6ParamsE)
        /*0044*/ 	.word	0x00000000
.L_29:


//--------------------- .nv.compat                --------------------------
	.section	.nv.compat,"",@"SHT_CUDA_COMPAT_INFO"
	.align	4
        /*0000*/ 	.byte	0x02, 0x09, 0x01, 0x00, 0x02, 0x02, 0x02, 0x00, 0x02, 0x05, 0x05, 0x00, 0x03, 0x07, 0x01, 0x01
        /*0010*/ 	.byte	0x02, 0x03, 0x01, 0x00, 0x02, 0x06, 0x01, 0x00, 0x04, 0x0b, 0x08, 0x00, 0x09, 0x00, 0x00, 0x00
        /*0020*/ 	.byte	0x00, 0x00, 0x00, 0x00


//--------------------- .nv.info._ZN7cutlass13device_kernelINS_4gemm6kernel13GemmUniversalIN4cute5tupleIJiiiiEEENS1_10collective13CollectiveMmaINS1_35MainloopSm100TmaUmmaWarpSpecializedILi35ELi2ELi4ENS5_IJNS4_1CILi4EEESB_NSA_ILi1EEEEEEEENS5_IJNSA_ILi128EEENSA_ILi64EEENSA_ILi32EEEEEENS_6half_tENS5_IJlSC_lEEESJ_SK_NS4_8TiledMMAINS4_8MMA_AtomIJNS4_26SM100_MMA_F16BF16_2x1SM_SSISJ_SJ_fLi128ELi64ELNS4_4UMMA5MajorE0ELSP_0ELNSO_7ScaleInE0ELSQ_0EEEEEENS4_6LayoutINS5_IJSC_SC_SC_EEENS5_IJNSA_ILi0EEESV_SV_EEEEENS5_IJNS4_10UnderscoreESY_SY_EEEEENS4_28SM100_TMA_2SM_LOAD_MULTICASTENS4_14ComposedLayoutINS4_7SwizzleILi2ELi4ELi3EEENS4_18smem_ptr_flag_bitsILi16EEENST_INS5_IJNSA_ILi8EEESH_EEENS5_IJSH_SC_EEEEEEEvNS4_8identityES11_S1B_vS1C_EENS_8epilogue10collective18CollectiveEpilogueINS1E_23Sm100TmaWarpSpecializedILi3ELi2ELi16ELb1ELb0EEEJNS5_IJSG_SG_SH_EEENS5_IJNST_ISG_SC_EENST_INS5_IJNSA_ILi16EEENSA_ILi2EEEEEENS5_IJSC_SH_EEEEEEEESJ_SK_SJ_SK_NS1E_6fusion15FusionCallbacksIS1I_NS1R_17LinearCombinationISJ_fSJ_fLNS_15FloatRoundStyleE2EEES1J_S1Q_JEEENS4_5SM1004TMEM4LOAD26SM100_TMEM_LOAD_32dp32b16xENS4_13SM90_TMA_LOADENS12_INS13_ILi1ELi4ELi3EEES16_NST_INS5_IJS17_S1L_EEENS5_IJS1L_SC_EEEEEEENS4_39AutoVectorizingCopyWithAssumedAlignmentILi128EEENS4_14SM90_TMA_STOREES26_S28_S28_EEEvvEEEEvNT_6ParamsE --------------------------
	.section	.nv.info._ZN7cutlass13device_kernelINS_4gemm6kernel13GemmUniversalIN4cute5tupleIJiiiiEEENS1_10collective13CollectiveMmaINS1_35MainloopSm100TmaUmmaWarpSpecializedILi35ELi2ELi4ENS5_IJNS4_1CILi4EEESB_NSA_ILi1EEEEEEEENS5_IJNSA_ILi128EEENSA_ILi64EEENSA_ILi32EEEEEENS_6half_tENS5_IJlSC_lEEESJ_SK_NS4_8TiledMMAINS4_8MMA_AtomIJNS4_26SM100_MMA_F16BF16_2x1SM_SSISJ_SJ_fLi128ELi64ELNS4_4UMMA5MajorE0ELSP_0ELNSO_7ScaleInE0ELSQ_0EEEEEENS4_6LayoutINS5_IJSC_SC_SC_EEENS5_IJNSA_ILi0EEESV_SV_EEEEENS5_IJNS4_10UnderscoreESY_SY_EEEEENS4_28SM100_TMA_2SM_LOAD_MULTICASTENS4_14ComposedLayoutINS4_7SwizzleILi2ELi4ELi3EEENS4_18smem_ptr_flag_bitsILi16EEENST_INS5_IJNSA_ILi8EEESH_EEENS5_IJSH_SC_EEEEEEEvNS4_8identityES11_S1B_vS1C_EENS_8epilogue10collective18CollectiveEpilogueINS1E_23Sm100TmaWarpSpecializedILi3ELi2ELi16ELb1ELb0EEEJNS5_IJSG_SG_SH_EEENS5_IJNST_ISG_SC_EENST_INS5_IJNSA_ILi16EEENSA_ILi2EEEEEENS5_IJSC_SH_EEEEEEEESJ_SK_SJ_SK_NS1E_6fusion15FusionCallbacksIS1I_NS1R_17LinearCombinationISJ_fSJ_fLNS_15FloatRoundStyleE2EEES1J_S1Q_JEEENS4_5SM1004TMEM4LOAD26SM100_TMEM_LOAD_32dp32b16xENS4_13SM90_TMA_LOADENS12_INS13_ILi1ELi4ELi3EEES16_NST_INS5_IJS17_S1L_EEENS5_IJS1L_SC_EEEEEEENS4_39AutoVectorizingCopyWithAssumedAlignmentILi128EEENS4_14SM90_TMA_STOREES26_S28_S28_EEEvvEEEEvNT_6ParamsE,"",@"SHT_CUDA_INFO"
	.sectionflags	@""
	.align	4


	//----- nvinfo : EIATTR_CUDA_API_VERSION
	.align		4
        /*0000*/ 	.byte	0x04, 0x37
        /*0002*/ 	.short	(.L_31 - .L_30)
.L_30:
        /*0004*/ 	.word	0x00000082


	//----- nvinfo : EIATTR_KPARAM_INFO
	.align		4
.L_31:
        /*0008*/ 	.byte	0x04, 0x17
        /*000a*/ 	.short	(.L_33 - .L_32)
.L_32:
        /*000c*/ 	.word	0x00000000
        /*0010*/ 	.short	0x0000
        /*0012*/ 	.short	0x0000
        /*0014*/ 	.byte	0x00, 0xf0, 0x01, 0x20


	//----- nvinfo : EIATTR_AT_ENTRY_FRAGMENTS
	.align		4
.L_33:
        /*0018*/ 	.byte	0x04, 0x4f
        /*001a*/ 	.short	(.L_35 - .L_34)


	//   ....[0]....
.L_34:
        /*001c*/ 	.word	0x00000007


	//----- nvinfo : EIATTR_RESERVED_SMEM_USED
	.align		4
.L_35:
        /*0020*/ 	.byte	0x01, 0x41
	.zero		2


	//----- nvinfo : EIATTR_SPARSE_MMA_MASK
	.align		4
        /*0024*/ 	.byte	0x03, 0x50
        /*0026*/ 	.short	0x0000


	//----- nvinfo : EIATTR_TCGEN05_2CTA_USED
	.align		4
        /*0028*/ 	.byte	0x01, 0x52
	.zero		2


	//----- nvinfo : EIATTR_MAXREG_COUNT
	.align		4
        /*002c*/ 	.byte	0x03, 0x1b
        /*002e*/ 	.short	0x00ff


	//----- nvinfo : EIATTR_NUM_BARRIERS
	.align		4
        /*0030*/ 	.byte	0x02, 0x4c
        /*0032*/ 	.byte	0x07
	.zero		1


	//----- nvinfo : EIATTR_EXTERNS
	.align		4
        /*0034*/ 	.byte	0x04, 0x0f
        /*0036*/ 	.short	(.L_37 - .L_36)


	//   ....[0]....
	.align		4
.L_36:
        /*0038*/ 	.word	index@(__assertfail)


	//----- nvinfo : EIATTR_MERCURY_ISA_VERSION
	.align		4
.L_37:
        /*003c*/ 	.byte	0x03, 0x5f
        /*003e*/ 	.short	0x0101


	//----- nvinfo : EIATTR_INT_WARP_WIDE_INSTR_OFFSETS
	.align		4
        /*0040*/ 	.byte	0x04, 0x31
        /*0042*/ 	.short	(.L_39 - .L_38)


	//   ....[0]....
.L_38:
        /*0044*/ 	.word	0x000011c0


	//   ....[1]....
        /*0048*/ 	.word	0x00001280


	//   ....[2]....
        /*004c*/ 	.word	0x00005b30


	//   ....[3]....
        /*0050*/ 	.word	0x00005b60


	//   ....[4]....
        /*0054*/ 	.word	0x00005b80


	//   ....[5]....
        /*0058*/ 	.word	0x00006740


	//   ....[6]....
        /*005c*/ 	.word	0x00006800


	//   ....[7]....
        /*0060*/ 	.word	0x00006870


	//   ....[8]....
        /*0064*/ 	.word	0x000069a0


	//   ....[9]....
        /*0068*/ 	.word	0x00006ac0


	//   ....[10]....
        /*006c*/ 	.word	0x00006b00


	//----- nvinfo : EIATTR_COOP_GROUP_MASK_REGIDS
	.align		4
.L_39:
        /*0070*/ 	.byte	0x04, 0x29
        /*0072*/ 	.short	(.L_41 - .L_40)


	//   ....[0]....
.L_40:
        /*0074*/ 	.word	0xffffffff


	//   ....[1]....
        /*0078*/ 	.word	0xffffffff


	//   ....[2]....
        /*007c*/ 	.word	0xffffffff


	//   ....[3]....
        /*0080*/ 	.word	0xffffffff


	//   ....[4]....
        /*0084*/ 	.word	0xffffffff


	//   ....[5]....
        /*0088*/ 	.word	0xffffffff


	//   ....[6]....
        /*008c*/ 	.word	0xffffffff


	//   ....[7]....
        /*0090*/ 	.word	0xffffffff


	//   ....[8]....
        /*0094*/ 	.word	0xffffffff


	//   ....[9]....
        /*0098*/ 	.word	0xffffffff


	//   ....[10]....
        /*009c*/ 	.word	0xffffffff


	//   ....[11]....
        /*00a0*/ 	.word	0xffffffff


	//   ....[12]....
        /*00a4*/ 	.word	0xffffffff


	//   ....[13]....
        /*00a8*/ 	.word	0xffffffff


	//----- nvinfo : EIATTR_COOP_GROUP_INSTR_OFFSETS
	.align		4
.L_41:
        /*00ac*/ 	.byte	0x04, 0x28
        /*00ae*/ 	.short	(.L_43 - .L_42)


	//   ....[0]....
.L_42:
        /*00b0*/ 	.word	0x000000b0


	//   ....[1]....
        /*00b4*/ 	.word	0x00000510


	//   ....[2]....
        /*00b8*/ 	.word	0x00000af0


	//   ....[3]....
        /*00bc*/ 	.word	0x00000c70


	//   ....[4]....
        /*00c0*/ 	.word	0x00000d70


	//   ....[5]....
        /*00c4*/ 	.word	0x00000ee0


	//   ....[6]....
        /*00c8*/ 	.word	0x00001080


	//   ....[7]....
        /*00cc*/ 	.word	0x000012e0


	//   ....[8]....
        /*00d0*/ 	.word	0x00002990


	//   ....[9]....
        /*00d4*/ 	.word	0x000049f0


	//   ....[10]....
        /*00d8*/ 	.word	0x00004ec0


	//   ....[11]....
        /*00dc*/ 	.word	0x00004ef0


	//   ....[12]....
        /*00e0*/ 	.word	0x00005a30


	//   ....[13]....
        /*00e4*/ 	.word	0x00005c40


	//----- nvinfo : EIATTR_VRC_CTA_INIT_COUNT
	.align		4
.L_43:
        /*00e8*/ 	.byte	0x02, 0x4a
        /*00ea*/ 	.byte	0x80
	.zero		1


	//----- nvinfo : EIATTR_SYSCALL_OFFSETS
	.align		4
        /*00ec*/ 	.byte	0x04, 0x46
        /*00ee*/ 	.short	(.L_45 - .L_44)


	//   ....[0]....
.L_44:
        /*00f0*/ 	.word	0x000077c0


	//   ....[1]....
        /*00f4*/ 	.word	0x000078b0


	//   ....[2]....
        /*00f8*/ 	.word	0x00008060


	//   ....[3]....
        /*00fc*/ 	.word	0x000089f0


	//----- nvinfo : EIATTR_MBARRIER_INSTR_OFFSETS
	.align		4
.L_45:
        /*0100*/ 	.byte	0x04, 0x39
        /*0102*/ 	.short	(.L_47 - .L_46)


	//   ....[0]....
.L_46:
        /*0104*/ 	.word	0x00000670
        /*0108*/ 	.word	0x000000ff
        /*010c*/ 	.word	0x00000000
        /*0110*/ 	.short	0x0100
        /*0112*/ 	.byte	0x04
	.zero		1


	//   ....[1]....
        /*0114*/ 	.word	0x00000680
        /*0118*/ 	.word	0x000000ff
        /*011c*/ 	.word	0x00000118
        /*0120*/ 	.short	0x0100
        /*0122*/ 	.byte	0x04
	.zero		1


	//   ....[2]....
        /*0124*/ 	.word	0x00000690
        /*0128*/ 	.word	0x000000ff
        /*012c*/ 	.word	0x00000008
        /*0130*/ 	.short	0x0100
        /*0132*/ 	.byte	0x04
	.zero		1


	//   ....[3]....
        /*0134*/ 	.word	0x000006a0
        /*0138*/ 	.word	0x000000ff
        /*013c*/ 	.word	0x00000120
        /*0140*/ 	.short	0x0100
        /*0142*/ 	.byte	0x04
	.zero		1


	//   ....[4]....
        /*0144*/ 	.word	0x000006b0
        /*0148*/ 	.word	0x000000ff
        /*014c*/ 	.word	0x00000010
        /*0150*/ 	.short	0x0100
        /*0152*/ 	.byte	0x04
	.zero		1


	//   ....[5]....
        /*0154*/ 	.word	0x000006c0
        /*0158*/ 	.word	0x000000ff
        /*015c*/ 	.word	0x00000128
        /*0160*/ 	.short	0x0100
        /*0162*/ 	.byte	0x04
	.zero		1


	//   ....[6]....
        /*0164*/ 	.word	0x000006d0
        /*0168*/ 	.word	0x000000ff
        /*016c*/ 	.word	0x00000018
        /*0170*/ 	.short	0x0100
        /*0172*/ 	.byte	0x04
	.zero		1


	//   ....[7]....
        /*0174*/ 	.word	0x000006e0
        /*0178*/ 	.word	0x000000ff
        /*017c*/ 	.word	0x00000130
        /*0180*/ 	.short	0x0100
        /*0182*/ 	.byte	0x04
	.zero		1


	//   ....[8]....
        /*0184*/ 	.word	0x000006f0
        /*0188*/ 	.word	0x000000ff
        /*018c*/ 	.word	0x00000020
        /*0190*/ 	.short	0x0100
        /*0192*/ 	.byte	0x04
	.zero		1


	//   ....[9]....
        /*0194*/ 	.word	0x00000700
        /*0198*/ 	.word	0x000000ff
        /*019c*/ 	.word	0x00000138
        /*01a0*/ 	.short	0x0100
        /*01a2*/ 	.byte	0x04
	.zero		1


	//   ....[10]....
        /*01a4*/ 	.word	0x00000710
        /*01a8*/ 	.word	0x000000ff
        /*01ac*/ 	.word	0x00000028
        /*01b0*/ 	.short	0x0100
        /*01b2*/ 	.byte	0x04
	.zero		1


	//   ....[11]....
        /*01b4*/ 	.word	0x00000720
        /*01b8*/ 	.word	0x000000ff
        /*01bc*/ 	.word	0x00000140
        /*01c0*/ 	.short	0x0100
        /*01c2*/ 	.byte	0x04
	.zero		1


	//   ....[12]....
        /*01c4*/ 	.word	0x00000730
        /*01c8*/ 	.word	0x000000ff
        /*01cc*/ 	.word	0x00000030
        /*01d0*/ 	.short	0x0100
        /*01d2*/ 	.byte	0x04
	.zero		1


	//   ....[13]....
        /*01d4*/ 	.word	0x00000740
        /*01d8*/ 	.word	0x000000ff
        /*01dc*/ 	.word	0x00000148
        /*01e0*/ 	.short	0x0100
        /*01e2*/ 	.byte	0x04
	.zero		1


	//   ....[14]....
        /*01e4*/ 	.word	0x00000750
        /*01e8*/ 	.word	0x000000ff
        /*01ec*/ 	.word	0x00000038
        /*01f0*/ 	.short	0x0100
        /*01f2*/ 	.byte	0x04
	.zero		1


	//   ....[15]....
        /*01f4*/ 	.word	0x00000760
        /*01f8*/ 	.word	0x000000ff
        /*01fc*/ 	.word	0x00000150
        /*0200*/ 	.short	0x0100
        /*0202*/ 	.byte	0x04
	.zero		1


	//   ....[16]....
        /*0204*/ 	.word	0x00000770
        /*0208*/ 	.word	0x000000ff
        /*020c*/ 	.word	0x00000040
        /*0210*/ 	.short	0x0100
        /*0212*/ 	.byte	0x04
	.zero		1


	//   ....[17]....
        /*0214*/ 	.word	0x00000780
        /*0218*/ 	.word	0x000000ff
        /*021c*/ 	.word	0x00000158
        /*0220*/ 	.short	0x0100
        /*0222*/ 	.byte	0x04
	.zero		1


	//   ....[18]....
        /*0224*/ 	.word	0x00000790
        /*0228*/ 	.word	0x000000ff
        /*022c*/ 	.word	0x00000048
        /*0230*/ 	.short	0x0100
        /*0232*/ 	.byte	0x04
	.zero		1


	//   ....[19]....
        /*0234*/ 	.word	0x000007a0
        /*0238*/ 	.word	0x000000ff
        /*023c*/ 	.word	0x00000160
        /*0240*/ 	.short	0x0100
        /*0242*/ 	.byte	0x04
	.zero		1


	//   ....[20]....
        /*0244*/ 	.word	0x000007b0
        /*0248*/ 	.word	0x000000ff
        /*024c*/ 	.word	0x00000050
        /*0250*/ 	.short	0x0100
        /*0252*/ 	.byte	0x04
	.zero		1


	//   ....[21]....
        /*0254*/ 	.word	0x000007c0
        /*0258*/ 	.word	0x000000ff
        /*025c*/ 	.word	0x00000168
        /*0260*/ 	.short	0x0100
        /*0262*/ 	.byte	0x04
	.zero		1


	//   ....[22]....
        /*0264*/ 	.word	0x000007d0
        /*0268*/ 	.word	0x000000ff
        /*026c*/ 	.word	0x00000058
        /*0270*/ 	.short	0x0100
        /*0272*/ 	.byte	0x04
	.zero		1


	//   ....[23]....
        /*0274*/ 	.word	0x000007e0
        /*0278*/ 	.word	0x000000ff
        /*027c*/ 	.word	0x00000170
        /*0280*/ 	.short	0x0100
        /*0282*/ 	.byte	0x04
	.zero		1


	//   ....[24]....
        /*0284*/ 	.word	0x000007f0
        /*0288*/ 	.word	0x000000ff
        /*028c*/ 	.word	0x00000060
        /*0290*/ 	.short	0x0100
        /*0292*/ 	.byte	0x04
	.zero		1


	//   ....[25]....
        /*0294*/ 	.word	0x00000800
        /*0298*/ 	.word	0x000000ff
        /*029c*/ 	.word	0x00000178
        /*02a0*/ 	.short	0x0100
        /*02a2*/ 	.byte	0x04
	.zero		1


	//   ....[26]....
        /*02a4*/ 	.word	0x00000810
        /*02a8*/ 	.word	0x000000ff
        /*02ac*/ 	.word	0x00000068
        /*02b0*/ 	.short	0x0100
        /*02b2*/ 	.byte	0x04
	.zero		1


	//   ....[27]....
        /*02b4*/ 	.word	0x00000820
        /*02b8*/ 	.word	0x000000ff
        /*02bc*/ 	.word	0x00000180
        /*02c0*/ 	.short	0x0100
        /*02c2*/ 	.byte	0x04
	.zero		1


	//   ....[28]....
        /*02c4*/ 	.word	0x00000830
        /*02c8*/ 	.word	0x000000ff
        /*02cc*/ 	.word	0x00000070
        /*02d0*/ 	.short	0x0100
        /*02d2*/ 	.byte	0x04
	.zero		1


	//   ....[29]....
        /*02d4*/ 	.word	0x00000840
        /*02d8*/ 	.word	0x000000ff
        /*02dc*/ 	.word	0x00000188
        /*02e0*/ 	.short	0x0100
        /*02e2*/ 	.byte	0x04
	.zero		1


	//   ....[30]....
        /*02e4*/ 	.word	0x00000850
        /*02e8*/ 	.word	0x000000ff
        /*02ec*/ 	.word	0x00000078
        /*02f0*/ 	.short	0x0100
        /*02f2*/ 	.byte	0x04
	.zero		1


	//   ....[31]....
        /*02f4*/ 	.word	0x00000860
        /*02f8*/ 	.word	0x000000ff
        /*02fc*/ 	.word	0x00000190
        /*0300*/ 	.short	0x0100
        /*0302*/ 	.byte	0x04
	.zero		1


	//   ....[32]....
        /*0304*/ 	.word	0x00000870
        /*0308*/ 	.word	0x000000ff
        /*030c*/ 	.word	0x00000080
        /*0310*/ 	.short	0x0100
        /*0312*/ 	.byte	0x04
	.zero		1


	//   ....[33]....
        /*0314*/ 	.word	0x00000880
        /*0318*/ 	.word	0x000000ff
        /*031c*/ 	.word	0x00000198
        /*0320*/ 	.short	0x0100
        /*0322*/ 	.byte	0x04
	.zero		1


	//   ....[34]....
        /*0324*/ 	.word	0x00000890
        /*0328*/ 	.word	0x000000ff
        /*032c*/ 	.word	0x00000088
        /*0330*/ 	.short	0x0100
        /*0332*/ 	.byte	0x04
	.zero		1


	//   ....[35]....
        /*0334*/ 	.word	0x000008a0
        /*0338*/ 	.word	0x000000ff
        /*033c*/ 	.word	0x000001a0
        /*0340*/ 	.short	0x0100
        /*0342*/ 	.byte	0x04
	.zero		1


	//   ....[36]....
        /*0344*/ 	.word	0x000008b0
        /*0348*/ 	.word	0x000000ff
        /*034c*/ 	.word	0x00000090
        /*0350*/ 	.short	0x0100
        /*0352*/ 	.byte	0x04
	.zero		1


	//   ....[37]....
        /*0354*/ 	.word	0x000008c0
        /*0358*/ 	.word	0x000000ff
        /*035c*/ 	.word	0x000001a8
        /*0360*/ 	.short	0x0100
        /*0362*/ 	.byte	0x04
	.zero		1


	//   ....[38]....
        /*0364*/ 	.word	0x000008d0
        /*0368*/ 	.word	0x000000ff
        /*036c*/ 	.word	0x00000098
        /*0370*/ 	.short	0x0100
        /*0372*/ 	.byte	0x04
	.zero		1


	//   ....[39]....
        /*0374*/ 	.word	0x000008e0
        /*0378*/ 	.word	0x000000ff
        /*037c*/ 	.word	0x000001b0
        /*0380*/ 	.short	0x0100
        /*0382*/ 	.byte	0x04
	.zero		1


	//   ....[40]....
        /*0384*/ 	.word	0x000008f0
        /*0388*/ 	.word	0x000000ff
        /*038c*/ 	.word	0x000000a0
        /*0390*/ 	.short	0x0100
        /*0392*/ 	.byte	0x04
	.zero		1


	//   ....[41]....
        /*0394*/ 	.word	0x00000900
        /*0398*/ 	.word	0x000000ff
        /*039c*/ 	.word	0x000001b8
        /*03a0*/ 	.short	0x0100
        /*03a2*/ 	.byte	0x04
	.zero		1


	//   ....[42]....
        /*03a4*/ 	.word	0x00000910
        /*03a8*/ 	.word	0x000000ff
        /*03ac*/ 	.word	0x000000a8
        /*03b0*/ 	.short	0x0100
        /*03b2*/ 	.byte	0x04
	.zero		1


	//   ....[43]....
        /*03b4*/ 	.word	0x00000920
        /*03b8*/ 	.word	0x000000ff
        /*03bc*/ 	.word	0x000001c0
        /*03c0*/ 	.short	0x0100
        /*03c2*/ 	.byte	0x04
	.zero		1


	//   ....[44]....
        /*03c4*/ 	.word	0x00000930
        /*03c8*/ 	.word	0x000000ff
        /*03cc*/ 	.word	0x000000b0
        /*03d0*/ 	.short	0x0100
        /*03d2*/ 	.byte	0x04
	.zero		1


	//   ....[45]....
        /*03d4*/ 	.word	0x00000940
        /*03d8*/ 	.word	0x000000ff
        /*03dc*/ 	.word	0x000001c8
        /*03e0*/ 	.short	0x0100
        /*03e2*/ 	.byte	0x04
	.zero		1


	//   ....[46]....
        /*03e4*/ 	.word	0x00000950
        /*03e8*/ 	.word	0x000000ff
        /*03ec*/ 	.word	0x000000b8
        /*03f0*/ 	.short	0x0100
        /*03f2*/ 	.byte	0x04
	.zero		1


	//   ....[47]....
        /*03f4*/ 	.word	0x00000960
        /*03f8*/ 	.word	0x000000ff
        /*03fc*/ 	.word	0x000001d0
        /*0400*/ 	.short	0x0100
        /*0402*/ 	.byte	0x04
	.zero		1


	//   ....[48]....
        /*0404*/ 	.word	0x00000970
        /*0408*/ 	.word	0x000000ff
        /*040c*/ 	.word	0x000000c0
        /*0410*/ 	.short	0x0100
        /*0412*/ 	.byte	0x04
	.zero		1


	//   ....[49]....
        /*0414*/ 	.word	0x00000980
        /*0418*/ 	.word	0x000000ff
        /*041c*/ 	.word	0x000001d8
        /*0420*/ 	.short	0x0100
        /*0422*/ 	.byte	0x04
	.zero		1


	//   ....[50]....
        /*0424*/ 	.word	0x00000990
        /*0428*/ 	.word	0x000000ff
        /*042c*/ 	.word	0x000000c8
        /*0430*/ 	.short	0x0100
        /*0432*/ 	.byte	0x04
	.zero		1


	//   ....[51]....
        /*0434*/ 	.word	0x000009a0
        /*0438*/ 	.word	0x000000ff
        /*043c*/ 	.word	0x000001e0
        /*0440*/ 	.short	0x0100
        /*0442*/ 	.byte	0x04
	.zero		1


	//   ....[52]....
        /*0444*/ 	.word	0x000009b0
        /*0448*/ 	.word	0x000000ff
        /*044c*/ 	.word	0x000000d0
        /*0450*/ 	.short	0x0100
        /*0452*/ 	.byte	0x04
	.zero		1


	//   ....[53]....
        /*0454*/ 	.word	0x000009c0
        /*0458*/ 	.word	0x000000ff
        /*045c*/ 	.word	0x000001e8
        /*0460*/ 	.short	0x0100
        /*0462*/ 	.byte	0x04
	.zero		1


	//   ....[54]....
        /*0464*/ 	.word	0x000009d0
        /*0468*/ 	.word	0x000000ff
        /*046c*/ 	.word	0x000000d8
        /*0470*/ 	.short	0x0100
        /*0472*/ 	.byte	0x04
	.zero		1


	//   ....[55]....
        /*0474*/ 	.word	0x000009e0
        /*0478*/ 	.word	0x000000ff
        /*047c*/ 	.word	0x000001f0
        /*0480*/ 	.short	0x0100
        /*0482*/ 	.byte	0x04
	.zero		1


	//   ....[56]....
        /*0484*/ 	.word	0x000009f0
        /*0488*/ 	.word	0x000000ff
        /*048c*/ 	.word	0x000000e0
        /*0490*/ 	.short	0x0100
        /*0492*/ 	.byte	0x04
	.zero		1


	//   ....[57]....
        /*0494*/ 	.word	0x00000a00
        /*0498*/ 	.word	0x000000ff
        /*049c*/ 	.word	0x000001f8
        /*04a0*/ 	.short	0x0100
        /*04a2*/ 	.byte	0x04
	.zero		1


	//   ....[58]....
        /*04a4*/ 	.word	0x00000a10
        /*04a8*/ 	.word	0x000000ff
        /*04ac*/ 	.word	0x000000e8
        /*04b0*/ 	.short	0x0100
        /*04b2*/ 	.byte	0x04
	.zero		1


	//   ....[59]....
        /*04b4*/ 	.word	0x00000a20
        /*04b8*/ 	.word	0x000000ff
        /*04bc*/ 	.word	0x00000200
        /*04c0*/ 	.short	0x0100
        /*04c2*/ 	.byte	0x04
	.zero		1


	//   ....[60]....
        /*04c4*/ 	.word	0x00000a30
        /*04c8*/ 	.word	0x000000ff
        /*04cc*/ 	.word	0x000000f0
        /*04d0*/ 	.short	0x0100
        /*04d2*/ 	.byte	0x04
	.zero		1


	//   ....[61]....
        /*04d4*/ 	.word	0x00000a40
        /*04d8*/ 	.word	0x000000ff
        /*04dc*/ 	.word	0x00000208
        /*04e0*/ 	.short	0x0100
        /*04e2*/ 	.byte	0x04
	.zero		1


	//   ....[62]....
        /*04e4*/ 	.word	0x00000a50
        /*04e8*/ 	.word	0x000000ff
        /*04ec*/ 	.word	0x000000f8
        /*04f0*/ 	.short	0x0100
        /*04f2*/ 	.byte	0x04
	.zero		1


	//   ....[63]....
        /*04f4*/ 	.word	0x00000a60
        /*04f8*/ 	.word	0x000000ff
        /*04fc*/ 	.word	0x00000210
        /*0500*/ 	.short	0x0100
        /*0502*/ 	.byte	0x04
	.zero		1


	//   ....[64]....
        /*0504*/ 	.word	0x00000a70
        /*0508*/ 	.word	0x000000ff
        /*050c*/ 	.word	0x00000100
        /*0510*/ 	.short	0x0100
        /*0512*/ 	.byte	0x04
	.zero		1


	//   ....[65]....
        /*0514*/ 	.word	0x00000a80
        /*0518*/ 	.word	0x000000ff
        /*051c*/ 	.word	0x00000218
        /*0520*/ 	.short	0x0100
        /*0522*/ 	.byte	0x04
	.zero		1


	//   ....[66]....
        /*0524*/ 	.word	0x00000a90
        /*0528*/ 	.word	0x000000ff
        /*052c*/ 	.word	0x00000108
        /*0530*/ 	.short	0x0100
        /*0532*/ 	.byte	0x04
	.zero		1


	//   ....[67]....
        /*0534*/ 	.word	0x00000aa0
        /*0538*/ 	.word	0x000000ff
        /*053c*/ 	.word	0x00000220
        /*0540*/ 	.short	0x0100
        /*0542*/ 	.byte	0x04
	.zero		1


	//   ....[68]....
        /*0544*/ 	.word	0x00000ab0
        /*0548*/ 	.word	0x000000ff
        /*054c*/ 	.word	0x00000110
        /*0550*/ 	.short	0x0100
        /*0552*/ 	.byte	0x04
	.zero		1


	//   ....[69]....
        /*0554*/ 	.word	0x00000ac0
        /*0558*/ 	.word	0x000000ff
        /*055c*/ 	.word	0x00000228
        /*0560*/ 	.short	0x0100
        /*0562*/ 	.byte	0x04
	.zero		1


	//   ....[70]....
        /*0564*/ 	.word	0x00000c00
        /*0568*/ 	.word	0x000000ff
        /*056c*/ 	.word	0x00000230
        /*0570*/ 	.short	0x0100
        /*0572*/ 	.byte	0x04
	.zero		1


	//   ....[71]....
        /*0574*/ 	.word	0x00000c10
        /*0578*/ 	.word	0x000000ff
        /*057c*/ 	.word	0x00000248
        /*0580*/ 	.short	0x0100
        /*0582*/ 	.byte	0x04
	.zero		1


	//   ....[72]....
        /*0584*/ 	.word	0x00000c20
        /*0588*/ 	.word	0x000000ff
        /*058c*/ 	.word	0x00000238
        /*0590*/ 	.short	0x0100
        /*0592*/ 	.byte	0x04
	.zero		1


	//   ....[73]....
        /*0594*/ 	.word	0x00000c30
        /*0598*/ 	.word	0x000000ff
        /*059c*/ 	.word	0x00000250
        /*05a0*/ 	.short	0x0100
        /*05a2*/ 	.byte	0x04
	.zero		1


	//   ....[74]....
        /*05a4*/ 	.word	0x00000c40
        /*05a8*/ 	.word	0x000000ff
        /*05ac*/ 	.word	0x00000240
        /*05b0*/ 	.short	0x0100
        /*05b2*/ 	.byte	0x04
	.zero		1


	//   ....[75]....
        /*05b4*/ 	.word	0x00000c50
        /*05b8*/ 	.word	0x000000ff
        /*05bc*/ 	.word	0x00000258
        /*05c0*/ 	.short	0x0100
        /*05c2*/ 	.byte	0x04
	.zero		1


	//   ....[76]....
        /*05c4*/ 	.word	0x00000d40
        /*05c8*/ 	.word	0x000000ff
        /*05cc*/ 	.word	0x00000260
        /*05d0*/ 	.short	0x0100
        /*05d2*/ 	.byte	0x06
	.zero		1


	//   ....[77]....
        /*05d4*/ 	.word	0x00000d50
        /*05d8*/ 	.word	0x000000ff
        /*05dc*/ 	.word	0x00000268
        /*05e0*/ 	.short	0x0100
        /*05e2*/ 	.byte	0x06
	.zero		1


	//   ....[78]....
        /*05e4*/ 	.word	0x00000e90
        /*05e8*/ 	.word	0x000000ff
        /*05ec*/ 	.word	0x00000270
        /*05f0*/ 	.short	0x0100
        /*05f2*/ 	.byte	0x06
	.zero		1


	//   ....[79]....
        /*05f4*/ 	.word	0x00000ea0
        /*05f8*/ 	.word	0x000000ff
        /*05fc*/ 	.word	0x00000280
        /*0600*/ 	.short	0x0100
        /*0602*/ 	.byte	0x06
	.zero		1


	//   ....[80]....
        /*0604*/ 	.word	0x00000eb0
        /*0608*/ 	.word	0x000000ff
        /*060c*/ 	.word	0x00000278
        /*0610*/ 	.short	0x0100
        /*0612*/ 	.byte	0x06
	.zero		1


	//   ....[81]....
        /*0614*/ 	.word	0x00000ec0
        /*0618*/ 	.word	0x000000ff
        /*061c*/ 	.word	0x00000288
        /*0620*/ 	.short	0x0100
        /*0622*/ 	.byte	0x06
	.zero		1


	//   ....[82]....
        /*0624*/ 	.word	0x00000ff0
        /*0628*/ 	.word	0x000000ff
        /*062c*/ 	.word	0x00000290
        /*0630*/ 	.short	0x0100
        /*0632*/ 	.byte	0x04
	.zero		1


	//   ....[83]....
        /*0634*/ 	.word	0x00001000
        /*0638*/ 	.word	0x000000ff
        /*063c*/ 	.word	0x000002b0
        /*0640*/ 	.short	0x0100
        /*0642*/ 	.byte	0x04
	.zero		1


	//   ....[84]....
        /*0644*/ 	.word	0x00001010
        /*0648*/ 	.word	0x000000ff
        /*064c*/ 	.word	0x00000298
        /*0650*/ 	.short	0x0100
        /*0652*/ 	.byte	0x04
	.zero		1


	//   ....[85]....
        /*0654*/ 	.word	0x00001020
        /*0658*/ 	.word	0x000000ff
        /*065c*/ 	.word	0x000002b8
        /*0660*/ 	.short	0x0100
        /*0662*/ 	.byte	0x04
	.zero		1


	//   ....[86]....
        /*0664*/ 	.word	0x00001030
        /*0668*/ 	.word	0x000000ff
        /*066c*/ 	.word	0x000002a0
        /*0670*/ 	.short	0x0100
        /*0672*/ 	.byte	0x04
	.zero		1


	//   ....[87]....
        /*0674*/ 	.word	0x00001040
        /*0678*/ 	.word	0x000000ff
        /*067c*/ 	.word	0x000002c0
        /*0680*/ 	.short	0x0100
        /*0682*/ 	.byte	0x04
	.zero		1


	//   ....[88]....
        /*0684*/ 	.word	0x00001050
        /*0688*/ 	.word	0x000000ff
        /*068c*/ 	.word	0x000002a8
        /*0690*/ 	.short	0x0100
        /*0692*/ 	.byte	0x04
	.zero		1


	//   ....[89]....
        /*0694*/ 	.word	0x00001060
        /*0698*/ 	.word	0x000000ff
        /*069c*/ 	.word	0x000002c8
        /*06a0*/ 	.short	0x0100
        /*06a2*/ 	.byte	0x04
	.zero		1


	//   ....[90]....
        /*06a4*/ 	.word	0x00001160
        /*06a8*/ 	.word	0x000000ff
        /*06ac*/ 	.word	0x000002d0
        /*06b0*/ 	.short	0x0100
        /*06b2*/ 	.byte	0x04
	.zero		1


	//   ....[91]....
        /*06b4*/ 	.word	0x00001170
        /*06b8*/ 	.word	0x000000ff
        /*06bc*/ 	.word	0x000002e0
        /*06c0*/ 	.short	0x0100
        /*06c2*/ 	.byte	0x04
	.zero		1


	//   ....[92]....
        /*06c4*/ 	.word	0x00001180
        /*06c8*/ 	.word	0x000000ff
        /*06cc*/ 	.word	0x000002d8
        /*06d0*/ 	.short	0x0100
        /*06d2*/ 	.byte	0x04
	.zero		1


	//   ....[93]....
        /*06d4*/ 	.word	0x00001190
        /*06d8*/ 	.word	0x000000ff
        /*06dc*/ 	.word	0x000002e8
        /*06e0*/ 	.short	0x0100
        /*06e2*/ 	.byte	0x04
	.zero		1


	//   ....[94]....
        /*06e4*/ 	.word	0x000012a0
        /*06e8*/ 	.word	0x000000ff
        /*06ec*/ 	.word	0x000002f0
        /*06f0*/ 	.short	0x0100
        /*06f2*/ 	.byte	0x06
	.zero		1


	//   ....[95]....
        /*06f4*/ 	.word	0x000021b0
        /*06f8*/ 	.word	0x00000000
        /*06fc*/ 	.word	0x000002e0
        /*0700*/ 	.short	0x010a
        /*0702*/ 	.byte	0xff
	.zero		1


	//   ....[96]....
        /*0704*/ 	.word	0x000021e0
        /*0708*/ 	.word	0x00000000
        /*070c*/ 	.word	0x000002d0
        /*0710*/ 	.short	0x0101
        /*0712*/ 	.byte	0xff
	.zero		1


	//   ....[97]....
        /*0714*/ 	.word	0x00002280
        /*0718*/ 	.word	0x000000ff
        /*071c*/ 	.word	0x00000118
        /*0720*/ 	.short	0x010a
        /*0722*/ 	.byte	0x04
	.zero		1


	//   ....[98]....
        /*0724*/ 	.word	0x00002350
        /*0728*/ 	.word	0x000000ff
        /*072c*/ 	.word	0x00000118
        /*0730*/ 	.short	0x010a
        /*0732*/ 	.byte	0x21
	.zero		1


	//   ....[99]....
        /*0734*/ 	.word	0x00002500
        /*0738*/ 	.word	0x000000ff
        /*073c*/ 	.word	0x00000118
        /*0740*/ 	.short	0x010a
        /*0742*/ 	.byte	0x05
	.zero		1


	//   ....[100]....
        /*0744*/ 	.word	0x00002640
        /*0748*/ 	.word	0x000000ff
        /*074c*/ 	.word	0x00000268
        /*0750*/ 	.short	0x0101
        /*0752*/ 	.byte	0x15
	.zero		1


	//   ....[101]....
        /*0754*/ 	.word	0x00002660
        /*0758*/ 	.word	0x000000ff
        /*075c*/ 	.word	0x00000118
        /*0760*/ 	.short	0x010a
        /*0762*/ 	.byte	0x04
	.zero		1


	//   ....[102]....
        /*0764*/ 	.word	0x000026e0
        /*0768*/ 	.word	0x000000ff
        /*076c*/ 	.word	0x00000118
        /*0770*/ 	.short	0x010a
        /*0772*/ 	.byte	0x11
	.zero		1


	//   ....[103]....
        /*0774*/ 	.word	0x00002870
        /*0778*/ 	.word	0x000000ff
        /*077c*/ 	.word	0x00000118
        /*0780*/ 	.short	0x010a
        /*0782*/ 	.byte	0x05
	.zero		1


	//   ....[104]....
        /*0784*/ 	.word	0x000029c0
        /*0788*/ 	.word	0x00000003
        /*078c*/ 	.word	0x00000270
        /*0790*/ 	.short	0x010a
        /*0792*/ 	.byte	0xff
	.zero		1


	//   ....[105]....
        /*0794*/ 	.word	0x00002b10
        /*0798*/ 	.word	0x00000000
        /*079c*/ 	.word	0x00000000
        /*07a0*/ 	.short	0x0101
        /*07a2*/ 	.byte	0xff
	.zero		1


	//   ....[106]....
        /*07a4*/ 	.word	0x000030d0
        /*07a8*/ 	.word	0x000000ff
        /*07ac*/ 	.word	0x00000000
        /*07b0*/ 	.short	0x010a
        /*07b2*/ 	.byte	0x04
	.zero		1


	//   ....[107]....
        /*07b4*/ 	.word	0x00003160
        /*07b8*/ 	.word	0x000000ff
        /*07bc*/ 	.word	0x00000000
        /*07c0*/ 	.short	0x010a
        /*07c2*/ 	.byte	0x05
	.zero		1


	//   ....[108]....
        /*07c4*/ 	.word	0x000031f0
        /*07c8*/ 	.word	0x000000ff
        /*07cc*/ 	.word	0x00000000
        /*07d0*/ 	.short	0x010a
        /*07d2*/ 	.byte	0x05
	.zero		1


	//   ....[109]....
        /*07d4*/ 	.word	0x00003280
        /*07d8*/ 	.word	0x000000ff
        /*07dc*/ 	.word	0x00000000
        /*07e0*/ 	.short	0x010a
        /*07e2*/ 	.byte	0x05
	.zero		1


	//   ....[110]....
        /*07e4*/ 	.word	0x00003310
        /*07e8*/ 	.word	0x000000ff
        /*07ec*/ 	.word	0x00000000
        /*07f0*/ 	.short	0x010a
        /*07f2*/ 	.byte	0x05
	.zero		1


	//   ....[111]....
        /*07f4*/ 	.word	0x000033a0
        /*07f8*/ 	.word	0x000000ff
        /*07fc*/ 	.word	0x00000000
        /*0800*/ 	.short	0x010a
        /*0802*/ 	.byte	0x05
	.zero		1


	//   ....[112]....
        /*0804*/ 	.word	0x00003430
        /*0808*/ 	.word	0x000000ff
        /*080c*/ 	.word	0x00000000
        /*0810*/ 	.short	0x010a
        /*0812*/ 	.byte	0x05
	.zero		1


	//   ....[113]....
        /*0814*/ 	.word	0x000034c0
        /*0818*/ 	.word	0x000000ff
        /*081c*/ 	.word	0x00000000
        /*0820*/ 	.short	0x010a
        /*0822*/ 	.byte	0x05
	.zero		1


	//   ....[114]....
        /*0824*/ 	.word	0x00003550
        /*0828*/ 	.word	0x000000ff
        /*082c*/ 	.word	0x00000000
        /*0830*/ 	.short	0x010a
        /*0832*/ 	.byte	0x05
	.zero		1


	//   ....[115]....
        /*0834*/ 	.word	0x000035e0
        /*0838*/ 	.word	0x000000ff
        /*083c*/ 	.word	0x00000000
        /*0840*/ 	.short	0x010a
        /*0842*/ 	.byte	0x05
	.zero		1


	//   ....[116]....
        /*0844*/ 	.word	0x00003670
        /*0848*/ 	.word	0x000000ff
        /*084c*/ 	.word	0x00000000
        /*0850*/ 	.short	0x010a
        /*0852*/ 	.byte	0x05
	.zero		1


	//   ....[117]....
        /*0854*/ 	.word	0x00003700
        /*0858*/ 	.word	0x000000ff
        /*085c*/ 	.word	0x00000000
        /*0860*/ 	.short	0x010a
        /*0862*/ 	.byte	0x05
	.zero		1


	//   ....[118]....
        /*0864*/ 	.word	0x00003790
        /*0868*/ 	.word	0x000000ff
        /*086c*/ 	.word	0x00000000
        /*0870*/ 	.short	0x010a
        /*0872*/ 	.byte	0x05
	.zero		1


	//   ....[119]....
        /*0874*/ 	.word	0x00003820
        /*0878*/ 	.word	0x000000ff
        /*087c*/ 	.word	0x00000000
        /*0880*/ 	.short	0x010a
        /*0882*/ 	.byte	0x05
	.zero		1


	//   ....[120]....
        /*0884*/ 	.word	0x000038b0
        /*0888*/ 	.word	0x000000ff
        /*088c*/ 	.word	0x00000000
        /*0890*/ 	.short	0x010a
        /*0892*/ 	.byte	0x05
	.zero		1


	//   ....[121]....
        /*0894*/ 	.word	0x00003940
        /*0898*/ 	.word	0x000000ff
        /*089c*/ 	.word	0x00000000
        /*08a0*/ 	.short	0x010a
        /*08a2*/ 	.byte	0x05
	.zero		1


	//   ....[122]....
        /*08a4*/ 	.word	0x000039d0
        /*08a8*/ 	.word	0x000000ff
        /*08ac*/ 	.word	0x00000000
        /*08b0*/ 	.short	0x010a
        /*08b2*/ 	.byte	0x05
	.zero		1


	//   ....[123]....
        /*08b4*/ 	.word	0x00003a60
        /*08b8*/ 	.word	0x000000ff
        /*08bc*/ 	.word	0x00000000
        /*08c0*/ 	.short	0x010a
        /*08c2*/ 	.byte	0x05
	.zero		1


	//   ....[124]....
        /*08c4*/ 	.word	0x00003af0
        /*08c8*/ 	.word	0x000000ff
        /*08cc*/ 	.word	0x00000000
        /*08d0*/ 	.short	0x010a
        /*08d2*/ 	.byte	0x05
	.zero		1


	//   ....[125]....
        /*08d4*/ 	.word	0x00003b80
        /*08d8*/ 	.word	0x000000ff
        /*08dc*/ 	.word	0x00000000
        /*08e0*/ 	.short	0x010a
        /*08e2*/ 	.byte	0x05
	.zero		1


	//   ....[126]....
        /*08e4*/ 	.word	0x00003c10
        /*08e8*/ 	.word	0x000000ff
        /*08ec*/ 	.word	0x00000000
        /*08f0*/ 	.short	0x010a
        /*08f2*/ 	.byte	0x05
	.zero		1


	//   ....[127]....
        /*08f4*/ 	.word	0x00003ca0
        /*08f8*/ 	.word	0x000000ff
        /*08fc*/ 	.word	0x00000000
        /*0900*/ 	.short	0x010a
        /*0902*/ 	.byte	0x05
	.zero		1


	//   ....[128]....
        /*0904*/ 	.word	0x00003d30
        /*0908*/ 	.word	0x000000ff
        /*090c*/ 	.word	0x00000000
        /*0910*/ 	.short	0x010a
        /*0912*/ 	.byte	0x05
	.zero		1


	//   ....[129]....
        /*0914*/ 	.word	0x00003dc0
        /*0918*/ 	.word	0x000000ff
        /*091c*/ 	.word	0x00000000
        /*0920*/ 	.short	0x010a
        /*0922*/ 	.byte	0x05
	.zero		1


	//   ....[130]....
        /*0924*/ 	.word	0x00003e50
        /*0928*/ 	.word	0x000000ff
        /*092c*/ 	.word	0x00000000
        /*0930*/ 	.short	0x010a
        /*0932*/ 	.byte	0x05
	.zero		1


	//   ....[131]....
        /*0934*/ 	.word	0x00003ee0
        /*0938*/ 	.word	0x000000ff
        /*093c*/ 	.word	0x00000000
        /*0940*/ 	.short	0x010a
        /*0942*/ 	.byte	0x05
	.zero		1


	//   ....[132]....
        /*0944*/ 	.word	0x00003f70
        /*0948*/ 	.word	0x000000ff
        /*094c*/ 	.word	0x00000000
        /*0950*/ 	.short	0x010a
        /*0952*/ 	.byte	0x05
	.zero		1


	//   ....[133]....
        /*0954*/ 	.word	0x00004000
        /*0958*/ 	.word	0x000000ff
        /*095c*/ 	.word	0x00000000
        /*0960*/ 	.short	0x010a
        /*0962*/ 	.byte	0x05
	.zero		1


	//   ....[134]....
        /*0964*/ 	.word	0x00004090
        /*0968*/ 	.word	0x000000ff
        /*096c*/ 	.word	0x00000000
        /*0970*/ 	.short	0x010a
        /*0972*/ 	.byte	0x05
	.zero		1


	//   ....[135]....
        /*0974*/ 	.word	0x00004120
        /*0978*/ 	.word	0x000000ff
        /*097c*/ 	.word	0x00000000
        /*0980*/ 	.short	0x010a
        /*0982*/ 	.byte	0x05
	.zero		1


	//   ....[136]....
        /*0984*/ 	.word	0x000041b0
        /*0988*/ 	.word	0x000000ff
        /*098c*/ 	.word	0x00000000
        /*0990*/ 	.short	0x010a
        /*0992*/ 	.byte	0x05
	.zero		1


	//   ....[137]....
        /*0994*/ 	.word	0x00004240
        /*0998*/ 	.word	0x000000ff
        /*099c*/ 	.word	0x00000000
        /*09a0*/ 	.short	0x010a
        /*09a2*/ 	.byte	0x05
	.zero		1


	//   ....[138]....
        /*09a4*/ 	.word	0x000042d0
        /*09a8*/ 	.word	0x000000ff
        /*09ac*/ 	.word	0x00000000
        /*09b0*/ 	.short	0x010a
        /*09b2*/ 	.byte	0x05
	.zero		1


	//   ....[139]....
        /*09b4*/ 	.word	0x00004360
        /*09b8*/ 	.word	0x000000ff
        /*09bc*/ 	.word	0x00000000
        /*09c0*/ 	.short	0x010a
        /*09c2*/ 	.byte	0x05
	.zero		1


	//   ....[140]....
        /*09c4*/ 	.word	0x00004400
        /*09c8*/ 	.word	0x00000000
        /*09cc*/ 	.word	0x00000000
        /*09d0*/ 	.short	0x010a
        /*09d2*/ 	.byte	0xff
	.zero		1


	//   ....[141]....
        /*09d4*/ 	.word	0x00004540
        /*09d8*/ 	.word	0x00000002
        /*09dc*/ 	.word	0x000002d0
        /*09e0*/ 	.short	0x010a
        /*09e2*/ 	.byte	0xff
	.zero		1


	//   ....[142]....
        /*09e4*/ 	.word	0x000045b0
        /*09e8*/ 	.word	0x00000002
        /*09ec*/ 	.word	0x00000000
        /*09f0*/ 	.short	0x0101
        /*09f2*/ 	.byte	0xff
	.zero		1


	//   ....[143]....
        /*09f4*/ 	.word	0x000045d0
        /*09f8*/ 	.word	0x000000ff
        /*09fc*/ 	.word	0x00000280
        /*0a00*/ 	.short	0x010a
        /*0a02*/ 	.byte	0x04
	.zero		1


	//   ....[144]....
        /*0a04*/ 	.word	0x000046f0
        /*0a08*/ 	.word	0x00000002
        /*0a0c*/ 	.word	0x00000270
        /*0a10*/ 	.short	0x010a
        /*0a12*/ 	.byte	0xff
	.zero		1


	//   ....[145]....
        /*0a14*/ 	.word	0x000047f0
        /*0a18*/ 	.word	0x00000002
        /*0a1c*/ 	.word	0x00000000
        /*0a20*/ 	.short	0x0101
        /*0a22*/ 	.byte	0xff
	.zero		1


	//   ....[146]....
        /*0a24*/ 	.word	0x00004880
        /*0a28*/ 	.word	0x000000ff
        /*0a2c*/ 	.word	0x00000280
        /*0a30*/ 	.short	0x0106
        /*0a32*/ 	.byte	0x04
	.zero		1


	//   ....[147]....
        /*0a34*/ 	.word	0x000048a0
        /*0a38*/ 	.word	0x000000ff
        /*0a3c*/ 	.word	0x00000280
        /*0a40*/ 	.short	0x010a
        /*0a42*/ 	.byte	0x04
	.zero		1


	//   ....[148]....
        /*0a44*/ 	.word	0x00004930
        /*0a48*/ 	.word	0x000000ff
        /*0a4c*/ 	.word	0x00000280
        /*0a50*/ 	.short	0x0106
        /*0a52*/ 	.byte	0x07
	.zero		1


	//   ....[149]....
        /*0a54*/ 	.word	0x00004970
        /*0a58*/ 	.word	0x00000000
        /*0a5c*/ 	.word	0x00000280
        /*0a60*/ 	.short	0x010a
        /*0a62*/ 	.byte	0xff
	.zero		1


	//   ....[150]....
        /*0a64*/ 	.word	0x00004bc0
        /*0a68*/ 	.word	0x000000ff
        /*0a6c*/ 	.word	0x00000008
        /*0a70*/ 	.short	0x010a
        /*0a72*/ 	.byte	0x05
	.zero		1


	//   ....[151]....
        /*0a74*/ 	.word	0x00004be0
        /*0a78*/ 	.word	0x000000ff
        /*0a7c*/ 	.word	0x00000008
        /*0a80*/ 	.short	0x010a
        /*0a82*/ 	.byte	0x05
	.zero		1


	//   ....[152]....
        /*0a84*/ 	.word	0x00004d70
        /*0a88*/ 	.word	0x000000ff
        /*0a8c*/ 	.word	0x00000008
        /*0a90*/ 	.short	0x010a
        /*0a92*/ 	.byte	0x05
	.zero		1


	//   ....[153]....
        /*0a94*/ 	.word	0x00004d90
        /*0a98*/ 	.word	0x000000ff
        /*0a9c*/ 	.word	0x00000008
        /*0aa0*/ 	.short	0x010a
        /*0aa2*/ 	.byte	0x05
	.zero		1


	//   ....[154]....
        /*0aa4*/ 	.word	0x00004e50
        /*0aa8*/ 	.word	0x000000ff
        /*0aac*/ 	.word	0x00000000
        /*0ab0*/ 	.short	0x0101
        /*0ab2*/ 	.byte	0x04
	.zero		1


	//   ....[155]....
        /*0ab4*/ 	.word	0x00005150
        /*0ab8*/ 	.word	0x00000000
        /*0abc*/ 	.word	0x00000270
        /*0ac0*/ 	.short	0x010a
        /*0ac2*/ 	.byte	0xff
	.zero		1


	//   ....[156]....
        /*0ac4*/ 	.word	0x00005210
        /*0ac8*/ 	.word	0x00000000
        /*0acc*/ 	.word	0x00000000
        /*0ad0*/ 	.short	0x0101
        /*0ad2*/ 	.byte	0xff
	.zero		1


	//   ....[157]....
        /*0ad4*/ 	.word	0x000052d0
        /*0ad8*/ 	.word	0x000000ff
        /*0adc*/ 	.word	0x00000000
        /*0ae0*/ 	.short	0x010a
        /*0ae2*/ 	.byte	0x04
	.zero		1


	//   ....[158]....
        /*0ae4*/ 	.word	0x000052e0
        /*0ae8*/ 	.word	0x000000ff
        /*0aec*/ 	.word	0x000002b0
        /*0af0*/ 	.short	0x010a
        /*0af2*/ 	.byte	0x17
	.zero		1


	//   ....[159]....
        /*0af4*/ 	.word	0x00005390
        /*0af8*/ 	.word	0x000000ff
        /*0afc*/ 	.word	0x00000000
        /*0b00*/ 	.short	0x010a
        /*0b02*/ 	.byte	0x05
	.zero		1


	//   ....[160]....
        /*0b04*/ 	.word	0x000054d0
        /*0b08*/ 	.word	0x000000ff
        /*0b0c*/ 	.word	0x00000000
        /*0b10*/ 	.short	0x010a
        /*0b12*/ 	.byte	0x04
	.zero		1


	//   ....[161]....
        /*0b14*/ 	.word	0x00005720
        /*0b18*/ 	.word	0x000000ff
        /*0b1c*/ 	.word	0x00000000
        /*0b20*/ 	.short	0x010a
        /*0b22*/ 	.byte	0x04
	.zero		1


	//   ....[162]....
        /*0b24*/ 	.word	0x000057b0
        /*0b28*/ 	.word	0x000000ff
        /*0b2c*/ 	.word	0x00000000
        /*0b30*/ 	.short	0x010a
        /*0b32*/ 	.byte	0x05
	.zero		1


	//   ....[163]....
        /*0b34*/ 	.word	0x00005840
        /*0b38*/ 	.word	0x000000ff
        /*0b3c*/ 	.word	0x00000000
        /*0b40*/ 	.short	0x010a
        /*0b42*/ 	.byte	0x05
	.zero		1


	//   ....[164]....
        /*0b44*/ 	.word	0x000058e0
        /*0b48*/ 	.word	0x00000000
        /*0b4c*/ 	.word	0x00000000
        /*0b50*/ 	.short	0x010a
        /*0b52*/ 	.byte	0xff
	.zero		1


	//   ....[165]....
        /*0b54*/ 	.word	0x00005920
        /*0b58*/ 	.word	0x00000000
        /*0b5c*/ 	.word	0x00000000
        /*0b60*/ 	.short	0x010a
        /*0b62*/ 	.byte	0xff
	.zero		1


	//   ....[166]....
        /*0b64*/ 	.word	0x00005990
        /*0b68*/ 	.word	0x000000ff
        /*0b6c*/ 	.word	0x00000000
        /*0b70*/ 	.short	0x0101
        /*0b72*/ 	.byte	0x04
	.zero		1


	//   ....[167]....
        /*0b74*/ 	.word	0x000059d0
        /*0b78*/ 	.word	0x000000ff
        /*0b7c*/ 	.word	0x000002f0
        /*0b80*/ 	.short	0x010a
        /*0b82*/ 	.byte	0x11
	.zero		1


	//   ....[168]....
        /*0b84*/ 	.word	0x00005a20
        /*0b88*/ 	.word	0x000000ff
        /*0b8c*/ 	.word	0x00000000
        /*0b90*/ 	.short	0x0101
        /*0b92*/ 	.byte	0x04
	.zero		1


	//   ....[169]....
        /*0b94*/ 	.word	0x00005e90
        /*0b98*/ 	.word	0x0000000c
        /*0b9c*/ 	.word	0x00000270
        /*0ba0*/ 	.short	0x010a
        /*0ba2*/ 	.byte	0xff
	.zero		1


	//   ....[170]....
        /*0ba4*/ 	.word	0x00006000
        /*0ba8*/ 	.word	0x00000000
        /*0bac*/ 	.word	0x00000000
        /*0bb0*/ 	.short	0x0101
        /*0bb2*/ 	.byte	0xff
	.zero		1


	//   ....[171]....
        /*0bb4*/ 	.word	0x00006480
        /*0bb8*/ 	.word	0x000000ff
        /*0bbc*/ 	.word	0x00000268
        /*0bc0*/ 	.short	0x010a
        /*0bc2*/ 	.byte	0x1d
	.zero		1


	//   ....[172]....
        /*0bc4*/ 	.word	0x00006640
        /*0bc8*/ 	.word	0x000000ff
        /*0bcc*/ 	.word	0x00000248
        /*0bd0*/ 	.short	0x010a
        /*0bd2*/ 	.byte	0x04
	.zero		1


	//   ....[173]....
        /*0bd4*/ 	.word	0x00006890
        /*0bd8*/ 	.word	0x000000ff
        /*0bdc*/ 	.word	0x00000230
        /*0be0*/ 	.short	0x010b
        /*0be2*/ 	.byte	0x04
	.zero		1


	//   ....[174]....
        /*0be4*/ 	.word	0x000068a0
        /*0be8*/ 	.word	0x000000ff
        /*0bec*/ 	.word	0x00000000
        /*0bf0*/ 	.short	0x0101
        /*0bf2*/ 	.byte	0x10
	.zero		1


	//   ....[175]....
        /*0bf4*/ 	.word	0x000068b0
        /*0bf8*/ 	.word	0x000000ff
        /*0bfc*/ 	.word	0x00000248
        /*0c00*/ 	.short	0x010a
        /*0c02*/ 	.byte	0x05
	.zero		1


	//   ....[176]....
        /*0c04*/ 	.word	0x00006b20
        /*0c08*/ 	.word	0x000000ff
        /*0c0c*/ 	.word	0x00000230
        /*0c10*/ 	.short	0x010b
        /*0c12*/ 	.byte	0x05
	.zero		1


	//   ....[177]....
        /*0c14*/ 	.word	0x00006b30
        /*0c18*/ 	.word	0x000000ff
        /*0c1c*/ 	.word	0x00000000
        /*0c20*/ 	.short	0x0101
        /*0c22*/ 	.byte	0x04
	.zero		1


	//   ....[178]....
        /*0c24*/ 	.word	0x00006be0
        /*0c28*/ 	.word	0x000000ff
        /*0c2c*/ 	.word	0x00000000
        /*0c30*/ 	.short	0x010a
        /*0c32*/ 	.byte	0x04
	.zero		1


	//   ....[179]....
        /*0c34*/ 	.word	0x00006c70
        /*0c38*/ 	.word	0x000000ff
        /*0c3c*/ 	.word	0x00000000
        /*0c40*/ 	.short	0x010a
        /*0c42*/ 	.byte	0x05
	.zero		1


	//   ....[180]....
        /*0c44*/ 	.word	0x00006d10
        /*0c48*/ 	.word	0x00000000
        /*0c4c*/ 	.word	0x00000000
        /*0c50*/ 	.short	0x010a
        /*0c52*/ 	.byte	0xff
	.zero		1


	//   ....[181]....
        /*0c54*/ 	.word	0x00007050
        /*0c58*/ 	.word	0x00000003
        /*0c5c*/ 	.word	0x00000270
        /*0c60*/ 	.short	0x010a
        /*0c62*/ 	.byte	0xff
	.zero		1


	//   ....[182]....
        /*0c64*/ 	.word	0x000071d0
        /*0c68*/ 	.word	0x00000000
        /*0c6c*/ 	.word	0x00000000
        /*0c70*/ 	.short	0x0101
        /*0c72*/ 	.byte	0xff
	.zero		1


	//   ....[183]....
        /*0c74*/ 	.word	0x00007cf0
        /*0c78*/ 	.word	0x00000000
        /*0c7c*/ 	.word	0x00000230
        /*0c80*/ 	.short	0x010a
        /*0c82*/ 	.byte	0xff
	.zero		1


	//   ....[184]....
        /*0c84*/ 	.word	0x00007d20
        /*0c88*/ 	.word	0x00000036
        /*0c8c*/ 	.word	0x00000290
        /*0c90*/ 	.short	0x010a
        /*0c92*/ 	.byte	0xff
	.zero		1


	//   ....[185]....
        /*0c94*/ 	.word	0x00007e30
        /*0c98*/ 	.word	0x00000000
        /*0c9c*/ 	.word	0x00000230
        /*0ca0*/ 	.short	0x010a
        /*0ca2*/ 	.byte	0xff
	.zero		1


	//   ....[186]....
        /*0ca4*/ 	.word	0x00007f40
        /*0ca8*/ 	.word	0x00000036
        /*0cac*/ 	.word	0x00000290
        /*0cb0*/ 	.short	0x010a
        /*0cb2*/ 	.byte	0xff
	.zero		1


	//   ....[187]....
        /*0cb4*/ 	.word	0x00008760
        /*0cb8*/ 	.word	0x00000000
        /*0cbc*/ 	.word	0x00000000
        /*0cc0*/ 	.short	0x0101
        /*0cc2*/ 	.byte	0xff
	.zero		1


	//   ....[188]....
        /*0cc4*/ 	.word	0x00008770
        /*0cc8*/ 	.word	0x00000003
        /*0ccc*/ 	.word	0x00000230
        /*0cd0*/ 	.short	0x010a
        /*0cd2*/ 	.byte	0xff
	.zero		1


	//   ....[189]....
        /*0cd4*/ 	.word	0x00008830
        /*0cd8*/ 	.word	0x00000003
        /*0cdc*/ 	.word	0x00000230
        /*0ce0*/ 	.short	0x010a
        /*0ce2*/ 	.byte	0xff
	.zero		1


	//   ....[190]....
        /*0ce4*/ 	.word	0x00008ae0
        /*0ce8*/ 	.word	0x00000036
        /*0cec*/ 	.word	0x00000000
        /*0cf0*/ 	.short	0x0101
        /*0cf2*/ 	.byte	0xff
	.zero		1


	//   ....[191]....
        /*0cf4*/ 	.word	0x00009160
        /*0cf8*/ 	.word	0x00000000
        /*0cfc*/ 	.word	0x00000000
        /*0d00*/ 	.short	0x0101
        /*0d02*/ 	.byte	0xff
	.zero		1


	//   ....[192]....
        /*0d04*/ 	.word	0x00009430
        /*0d08*/ 	.word	0x000000ff
        /*0d0c*/ 	.word	0x00000000
        /*0d10*/ 	.short	0x0101
        /*0d12*/ 	.byte	0x06
	.zero		1


	//   ....[193]....
        /*0d14*/ 	.word	0x00009450
        /*0d18*/ 	.word	0x00000000
        /*0d1c*/ 	.word	0x000002e0
        /*0d20*/ 	.short	0x010a
        /*0d22*/ 	.byte	0xff
	.zero		1


	//   ....[194]....
        /*0d24*/ 	.word	0x000094b0
        /*0d28*/ 	.word	0x00000000
        /*0d2c*/ 	.word	0x00000118
        /*0d30*/ 	.short	0x010a
        /*0d32*/ 	.byte	0xff
	.zero		1


	//   ....[195]....
        /*0d34*/ 	.word	0x00009510
        /*0d38*/ 	.word	0x00000000
        /*0d3c*/ 	.word	0x00000118
        /*0d40*/ 	.short	0x010a
        /*0d42*/ 	.byte	0xff
	.zero		1


	//   ....[196]....
        /*0d44*/ 	.word	0x00009560
        /*0d48*/ 	.word	0x00000003
        /*0d4c*/ 	.word	0x00000270
        /*0d50*/ 	.short	0x010a
        /*0d52*/ 	.byte	0xff
	.zero		1


	//   ....[197]....
        /*0d54*/ 	.word	0x000095c0
        /*0d58*/ 	.word	0x00000000
        /*0d5c*/ 	.word	0x00000000
        /*0d60*/ 	.short	0x010a
        /*0d62*/ 	.byte	0xff
	.zero		1


	//   ....[198]....
        /*0d64*/ 	.word	0x00009620
        /*0d68*/ 	.word	0x00000000
        /*0d6c*/ 	.word	0x00000000
        /*0d70*/ 	.short	0x010a
        /*0d72*/ 	.byte	0xff
	.zero		1


	//   ....[199]....
        /*0d74*/ 	.word	0x00009680
        /*0d78*/ 	.word	0x00000000
        /*0d7c*/ 	.word	0x00000000
        /*0d80*/ 	.short	0x010a
        /*0d82*/ 	.byte	0xff
	.zero		1


	//   ....[200]....
        /*0d84*/ 	.word	0x000096e0
        /*0d88*/ 	.word	0x00000000
        /*0d8c*/ 	.word	0x00000000
        /*0d90*/ 	.short	0x010a
        /*0d92*/ 	.byte	0xff
	.zero		1


	//   ....[201]....
        /*0d94*/ 	.word	0x00009740
        /*0d98*/ 	.word	0x00000000
        /*0d9c*/ 	.word	0x00000000
        /*0da0*/ 	.short	0x010a
        /*0da2*/ 	.byte	0xff
	.zero		1


	//   ....[202]....
        /*0da4*/ 	.word	0x000097a0
        /*0da8*/ 	.word	0x00000000
        /*0dac*/ 	.word	0x00000000
        /*0db0*/ 	.short	0x010a
        /*0db2*/ 	.byte	0xff
	.zero		1


	//   ....[203]....
        /*0db4*/ 	.word	0x00009800
        /*0db8*/ 	.word	0x00000000
        /*0dbc*/ 	.word	0x00000000
        /*0dc0*/ 	.short	0x010a
        /*0dc2*/ 	.byte	0xff
	.zero		1


	//   ....[204]....
        /*0dc4*/ 	.word	0x00009860
        /*0dc8*/ 	.word	0x00000000
        /*0dcc*/ 	.word	0x00000000
        /*0dd0*/ 	.short	0x010a
        /*0dd2*/ 	.byte	0xff
	.zero		1


	//   ....[205]....
        /*0dd4*/ 	.word	0x000098c0
        /*0dd8*/ 	.word	0x00000000
        /*0ddc*/ 	.word	0x00000000
        /*0de0*/ 	.short	0x010a
        /*0de2*/ 	.byte	0xff
	.zero		1


	//   ....[206]....
        /*0de4*/ 	.word	0x00009920
        /*0de8*/ 	.word	0x00000000
        /*0dec*/ 	.word	0x00000000
        /*0df0*/ 	.short	0x010a
        /*0df2*/ 	.byte	0xff
	.zero		1


	//   ....[207]....
        /*0df4*/ 	.word	0x00009980
        /*0df8*/ 	.word	0x00000000
        /*0dfc*/ 	.word	0x00000000
        /*0e00*/ 	.short	0x010a
        /*0e02*/ 	.byte	0xff
	.zero		1


	//   ....[208]....
        /*0e04*/ 	.word	0x000099e0
        /*0e08*/ 	.word	0x00000000
        /*0e0c*/ 	.word	0x00000000
        /*0e10*/ 	.short	0x010a
        /*0e12*/ 	.byte	0xff
	.zero		1


	//   ....[209]....
        /*0e14*/ 	.word	0x00009a40
        /*0e18*/ 	.word	0x00000000
        /*0e1c*/ 	.word	0x00000000
        /*0e20*/ 	.short	0x010a
        /*0e22*/ 	.byte	0xff
	.zero		1


	//   ....[210]....
        /*0e24*/ 	.word	0x00009aa0
        /*0e28*/ 	.word	0x00000000
        /*0e2c*/ 	.word	0x00000000
        /*0e30*/ 	.short	0x010a
        /*0e32*/ 	.byte	0xff
	.zero		1


	//   ....[211]....
        /*0e34*/ 	.word	0x00009b00
        /*0e38*/ 	.word	0x00000000
        /*0e3c*/ 	.word	0x00000000
        /*0e40*/ 	.short	0x010a
        /*0e42*/ 	.byte	0xff
	.zero		1


	//   ....[212]....
        /*0e44*/ 	.word	0x00009b60
        /*0e48*/ 	.word	0x00000000
        /*0e4c*/ 	.word	0x00000000
        /*0e50*/ 	.short	0x010a
        /*0e52*/ 	.byte	0xff
	.zero		1


	//   ....[213]....
        /*0e54*/ 	.word	0x00009bc0
        /*0e58*/ 	.word	0x00000000
        /*0e5c*/ 	.word	0x00000000
        /*0e60*/ 	.short	0x010a
        /*0e62*/ 	.byte	0xff
	.zero		1


	//   ....[214]....
        /*0e64*/ 	.word	0x00009c20
        /*0e68*/ 	.word	0x00000000
        /*0e6c*/ 	.word	0x00000000
        /*0e70*/ 	.short	0x010a
        /*0e72*/ 	.byte	0xff
	.zero		1


	//   ....[215]....
        /*0e74*/ 	.word	0x00009c80
        /*0e78*/ 	.word	0x00000000
        /*0e7c*/ 	.word	0x00000000
        /*0e80*/ 	.short	0x010a
        /*0e82*/ 	.byte	0xff
	.zero		1


	//   ....[216]....
        /*0e84*/ 	.word	0x00009ce0
        /*0e88*/ 	.word	0x00000000
        /*0e8c*/ 	.word	0x00000000
        /*0e90*/ 	.short	0x010a
        /*0e92*/ 	.byte	0xff
	.zero		1


	//   ....[217]....
        /*0e94*/ 	.word	0x00009d40
        /*0e98*/ 	.word	0x00000000
        /*0e9c*/ 	.word	0x00000000
        /*0ea0*/ 	.short	0x010a
        /*0ea2*/ 	.byte	0xff
	.zero		1


	//   ....[218]....
        /*0ea4*/ 	.word	0x00009da0
        /*0ea8*/ 	.word	0x00000000
        /*0eac*/ 	.word	0x00000000
        /*0eb0*/ 	.short	0x010a
        /*0eb2*/ 	.byte	0xff
	.zero		1


	//   ....[219]....
        /*0eb4*/ 	.word	0x00009e00
        /*0eb8*/ 	.word	0x00000000
        /*0ebc*/ 	.word	0x00000000
        /*0ec0*/ 	.short	0x010a
        /*0ec2*/ 	.byte	0xff
	.zero		1


	//   ....[220]....
        /*0ec4*/ 	.word	0x00009e60
        /*0ec8*/ 	.word	0x00000000
        /*0ecc*/ 	.word	0x00000000
        /*0ed0*/ 	.short	0x010a
        /*0ed2*/ 	.byte	0xff
	.zero		1


	//   ....[221]....
        /*0ed4*/ 	.word	0x00009ec0
        /*0ed8*/ 	.word	0x00000000
        /*0edc*/ 	.word	0x00000000
        /*0ee0*/ 	.short	0x010a
        /*0ee2*/ 	.byte	0xff
	.zero		1


	//   ....[222]....
        /*0ee4*/ 	.word	0x00009f20
        /*0ee8*/ 	.word	0x00000000
        /*0eec*/ 	.word	0x00000000
        /*0ef0*/ 	.short	0x010a
        /*0ef2*/ 	.byte	0xff
	.zero		1


	//   ....[223]....
        /*0ef4*/ 	.word	0x00009f80
        /*0ef8*/ 	.word	0x00000000
        /*0efc*/ 	.word	0x00000000
        /*0f00*/ 	.short	0x010a
        /*0f02*/ 	.byte	0xff
	.zero		1


	//   ....[224]....
        /*0f04*/ 	.word	0x00009fe0
        /*0f08*/ 	.word	0x00000000
        /*0f0c*/ 	.word	0x00000000
        /*0f10*/ 	.short	0x010a
        /*0f12*/ 	.byte	0xff
	.zero		1


	//   ....[225]....
        /*0f14*/ 	.word	0x0000a040
        /*0f18*/ 	.word	0x00000000
        /*0f1c*/ 	.word	0x00000000
        /*0f20*/ 	.short	0x010a
        /*0f22*/ 	.byte	0xff
	.zero		1


	//   ....[226]....
        /*0f24*/ 	.word	0x0000a0a0
        /*0f28*/ 	.word	0x00000000
        /*0f2c*/ 	.word	0x00000000
        /*0f30*/ 	.short	0x010a
        /*0f32*/ 	.byte	0xff
	.zero		1


	//   ....[227]....
        /*0f34*/ 	.word	0x0000a100
        /*0f38*/ 	.word	0x00000000
        /*0f3c*/ 	.word	0x00000000
        /*0f40*/ 	.short	0x010a
        /*0f42*/ 	.byte	0xff
	.zero		1


	//   ....[228]....
        /*0f44*/ 	.word	0x0000a160
        /*0f48*/ 	.word	0x00000000
        /*0f4c*/ 	.word	0x00000000
        /*0f50*/ 	.short	0x010a
        /*0f52*/ 	.byte	0xff
	.zero		1


	//   ....[229]....
        /*0f54*/ 	.word	0x0000a1c0
        /*0f58*/ 	.word	0x00000000
        /*0f5c*/ 	.word	0x00000000
        /*0f60*/ 	.short	0x010a
        /*0f62*/ 	.byte	0xff
	.zero		1


	//   ....[230]....
        /*0f64*/ 	.word	0x0000a220
        /*0f68*/ 	.word	0x00000000
        /*0f6c*/ 	.word	0x00000000
        /*0f70*/ 	.short	0x010a
        /*0f72*/ 	.byte	0xff
	.zero		1


	//   ....[231]....
        /*0f74*/ 	.word	0x0000a270
        /*0f78*/ 	.word	0x00000002
        /*0f7c*/ 	.word	0x000002d0
        /*0f80*/ 	.short	0x010a
        /*0f82*/ 	.byte	0xff
	.zero		1


	//   ....[232]....
        /*0f84*/ 	.word	0x0000a2d0
        /*0f88*/ 	.word	0x00000002
        /*0f8c*/ 	.word	0x00000280
        /*0f90*/ 	.short	0x010a
        /*0f92*/ 	.byte	0xff
	.zero		1


	//   ....[233]....
        /*0f94*/ 	.word	0x0000a320
        /*0f98*/ 	.word	0x00000002
        /*0f9c*/ 	.word	0x00000270
        /*0fa0*/ 	.short	0x010a
        /*0fa2*/ 	.byte	0xff
	.zero		1


	//   ....[234]....
        /*0fa4*/ 	.word	0x0000a380
        /*0fa8*/ 	.word	0x00000000
        /*0fac*/ 	.word	0x00000280
        /*0fb0*/ 	.short	0x010a
        /*0fb2*/ 	.byte	0xff
	.zero		1


	//   ....[235]....
        /*0fb4*/ 	.word	0x0000a3e0
        /*0fb8*/ 	.word	0x00000005
        /*0fbc*/ 	.word	0x00000008
        /*0fc0*/ 	.short	0x010a
        /*0fc2*/ 	.byte	0xff
	.zero		1


	//   ....[236]....
        /*0fc4*/ 	.word	0x0000a4c0
        /*0fc8*/ 	.word	0x00000000
        /*0fcc*/ 	.word	0x00000008
        /*0fd0*/ 	.short	0x010a
        /*0fd2*/ 	.byte	0xff
	.zero		1


	//   ....[237]....
        /*0fd4*/ 	.word	0x0000a510
        /*0fd8*/ 	.word	0x00000000
        /*0fdc*/ 	.word	0x00000270
        /*0fe0*/ 	.short	0x010a
        /*0fe2*/ 	.byte	0xff
	.zero		1


	//   ....[238]....
        /*0fe4*/ 	.word	0x0000a570
        /*0fe8*/ 	.word	0x00000000
        /*0fec*/ 	.word	0x000002b0
        /*0ff0*/ 	.short	0x010a
        /*0ff2*/ 	.byte	0xff
	.zero		1


	//   ....[239]....
        /*0ff4*/ 	.word	0x0000a5d0
        /*0ff8*/ 	.word	0x00000000
        /*0ffc*/ 	.word	0x00000000
        /*1000*/ 	.short	0x010a
        /*1002*/ 	.byte	0xff
	.zero		1


	//   ....[240]....
        /*1004*/ 	.word	0x0000a630
        /*1008*/ 	.word	0x00000000
        /*100c*/ 	.word	0x00000000
        /*1010*/ 	.short	0x010a
        /*1012*/ 	.byte	0xff
	.zero		1


	//   ....[241]....
        /*1014*/ 	.word	0x0000a690
        /*1018*/ 	.word	0x00000000
        /*101c*/ 	.word	0x00000000
        /*1020*/ 	.short	0x010a
        /*1022*/ 	.byte	0xff
	.zero		1


	//   ....[242]....
        /*1024*/ 	.word	0x0000a6f0
        /*1028*/ 	.word	0x00000000
        /*102c*/ 	.word	0x00000000
        /*1030*/ 	.short	0x010a
        /*1032*/ 	.byte	0xff
	.zero		1


	//   ....[243]....
        /*1034*/ 	.word	0x0000a750
        /*1038*/ 	.word	0x00000000
        /*103c*/ 	.word	0x000002f0
        /*1040*/ 	.short	0x010a
        /*1042*/ 	.byte	0xff
	.zero		1


	//   ....[244]....
        /*1044*/ 	.word	0x0000a7a0
        /*1048*/ 	.word	0x0000000c
        /*104c*/ 	.word	0x00000270
        /*1050*/ 	.short	0x010a
        /*1052*/ 	.byte	0xff
	.zero		1


	//   ....[245]....
        /*1054*/ 	.word	0x0000a800
        /*1058*/ 	.word	0x00000000
        /*105c*/ 	.word	0x00000268
        /*1060*/ 	.short	0x010a
        /*1062*/ 	.byte	0xff
	.zero		1


	//   ....[246]....
        /*1064*/ 	.word	0x0000a860
        /*1068*/ 	.word	0x00000000
        /*106c*/ 	.word	0x00000248
        /*1070*/ 	.short	0x010a
        /*1072*/ 	.byte	0xff
	.zero		1


	//   ....[247]....
        /*1074*/ 	.word	0x0000a8c0
        /*1078*/ 	.word	0x00000000
        /*107c*/ 	.word	0x00000248
        /*1080*/ 	.short	0x010a
        /*1082*/ 	.byte	0xff
	.zero		1


	//   ....[248]....
        /*1084*/ 	.word	0x0000a920
        /*1088*/ 	.word	0x00000000
        /*108c*/ 	.word	0x00000000
        /*1090*/ 	.short	0x010a
        /*1092*/ 	.byte	0xff
	.zero		1


	//   ....[249]....
        /*1094*/ 	.word	0x0000a980
        /*1098*/ 	.word	0x00000000
        /*109c*/ 	.word	0x00000000
        /*10a0*/ 	.short	0x010a
        /*10a2*/ 	.byte	0xff
	.zero		1


	//   ....[250]....
        /*10a4*/ 	.word	0x0000a9d0
        /*10a8*/ 	.word	0x00000003
        /*10ac*/ 	.word	0x00000270
        /*10b0*/ 	.short	0x010a
        /*10b2*/ 	.byte	0xff
	.zero		1


	//   ....[251]....
        /*10b4*/ 	.word	0x0000aa20
        /*10b8*/ 	.word	0x00000000
        /*10bc*/ 	.word	0x00000230
        /*10c0*/ 	.short	0x010a
        /*10c2*/ 	.byte	0xff
	.zero		1


	//   ....[252]....
        /*10c4*/ 	.word	0x0000aa70
        /*10c8*/ 	.word	0x00000036
        /*10cc*/ 	.word	0x00000290
        /*10d0*/ 	.short	0x010a
        /*10d2*/ 	.byte	0xff
	.zero		1


	//   ....[253]....
        /*10d4*/ 	.word	0x0000aac0
        /*10d8*/ 	.word	0x00000003
        /*10dc*/ 	.word	0x00000230
        /*10e0*/ 	.short	0x010a
        /*10e2*/ 	.byte	0xff
	.zero		1


	//----- nvinfo : EIATTR_NUM_MBARRIERS
	.align		4
.L_47:
        /*10e4*/ 	.byte	0x03, 0x38
        /*10e6*/ 	.short	0x005f


	//----- nvinfo : EIATTR_EXIT_INSTR_OFFSETS
	.align		4
        /*10e8*/ 	.byte	0x04, 0x1c
        /*10ea*/ 	.short	(.L_49 - .L_48)


	//   ....[0]....
.L_48:
        /*10ec*/ 	.word	0x00004430


	//   ....[1]....
        /*10f0*/ 	.word	0x00004940


	//   ....[2]....
        /*10f4*/ 	.word	0x000049a0


	//   ....[3]....
        /*10f8*/ 	.word	0x00005c50


	//   ....[4]....
        /*10fc*/ 	.word	0x00006d40


	//   ....[5]....
        /*1100*/ 	.word	0x00006d80


	//   ....[6]....
        /*1104*/ 	.word	0x00009320


	//   ....[7]....
        /*1108*/ 	.word	0x00009390


	//   ....[8]....
        /*110c*/ 	.word	0x000093c0


	//   ....[9]....
        /*1110*/ 	.word	0x00009440


	//----- nvinfo : EIATTR_MAX_THREADS
	.align		4
.L_49:
        /*1114*/ 	.byte	0x04, 0x05
        /*1116*/ 	.short	(.L_51 - .L_50)
.L_50:
        /*1118*/ 	.word	0x00000100
        /*111c*/ 	.word	0x00000001
        /*1120*/ 	.word	0x00000001


	//----- nvinfo : EIATTR_CRS_STACK_SIZE
	.align		4
.L_51:
        /*1124*/ 	.byte	0x04, 0x1e
        /*1126*/ 	.short	(.L_53 - .L_52)
.L_52:
        /*1128*/ 	.word	0x00000000


	//----- nvinfo : EIATTR_CBANK_PARAM_SIZE
	.align		4
.L_53:
        /*112c*/ 	.byte	0x03, 0x19
        /*112e*/ 	.short	0x0800


	//----- nvinfo : EIATTR_PARAM_CBANK
	.align		4
        /*1130*/ 	.byte	0x04, 0x0a
        /*1132*/ 	.short	(.L_55 - .L_54)
	.align		4
.L_54:
        /*1134*/ 	.word	index@(.nv.constant0._ZN7cutlass13device_kernelINS_4gemm6kernel13GemmUniversalIN4cute5tupleIJiiiiEEENS1_10collective13CollectiveMmaINS1_35MainloopSm100TmaUmmaWarpSpecializedILi35ELi2ELi4ENS5_IJNS4_1CILi4EEESB_NSA_ILi1EEEEEEEENS5_IJNSA_ILi128EEENSA_ILi64EEENSA_ILi32EEEEEENS_6half_tENS5_IJlSC_lEEESJ_SK_NS4_8TiledMMAINS4_8MMA_AtomIJNS4_26SM100_MMA_F16BF16_2x1SM_SSISJ_SJ_fLi128ELi64ELNS4_4UMMA5MajorE0ELSP_0ELNSO_7ScaleInE0ELSQ_0EEEEEENS4_6LayoutINS5_IJSC_SC_SC_EEENS5_IJNSA_ILi0EEESV_SV_EEEEENS5_IJNS4_10UnderscoreESY_SY_EEEEENS4_28SM100_TMA_2SM_LOAD_MULTICASTENS4_14ComposedLayoutINS4_7SwizzleILi2ELi4ELi3EEENS4_18smem_ptr_flag_bitsILi16EEENST_INS5_IJNSA_ILi8EEESH_EEENS5_IJSH_SC_EEEEEEEvNS4_8identityES11_S1B_vS1C_EENS_8epilogue10collective18CollectiveEpilogueINS1E_23Sm100TmaWarpSpecializedILi3ELi2ELi16ELb1ELb0EEEJNS5_IJSG_SG_SH_EEENS5_IJNST_ISG_SC_EENST_INS5_IJNSA_ILi16EEENSA_ILi2EEEEEENS5_IJSC_SH_EEEEEEEESJ_SK_SJ_SK_NS1E_6fusion15FusionCallbacksIS1I_NS1R_17LinearCombinationISJ_fSJ_fLNS_15FloatRoundStyleE2EEES1J_S1Q_JEEENS4_5SM1004TMEM4LOAD26SM100_TMEM_LOAD_32dp32b16xENS4_13SM90_TMA_LOADENS12_INS13_ILi1ELi4ELi3EEES16_NST_INS5_IJS17_S1L_EEENS5_IJS1L_SC_EEEEEEENS4_39AutoVectorizingCopyWithAssumedAlignmentILi128EEENS4_14SM90_TMA_STOREES26_S28_S28_EEEvvEEEEvNT_6ParamsE)
        /*1138*/ 	.short	0x0380
        /*113a*/ 	.short	0x0800


	//----- nvinfo : EIATTR_SW_WAR
	.align		4
.L_55:
        /*113c*/ 	.byte	0x04, 0x36
        /*113e*/ 	.short	(.L_57 - .L_56)
.L_56:
        /*1140*/ 	.word	0x00000008
.L_57:


//--------------------- .nv.callgraph             --------------------------
	.section	.nv.callgraph,"",@"SHT_CUDA_CALLGRAPH"
	.align	4
	.sectionentsize	8
	.align		4
        /*0000*/ 	.word	0x00000000
	.align		4
        /*0004*/ 	.word	0xffffffff
	.align		4
        /*0008*/ 	.word	index@(_ZN7cutlass13device_kernelINS_4gemm6kernel13GemmUniversalIN4cute5tupleIJiiiiEEENS1_10collective13CollectiveMmaINS1_35MainloopSm100TmaUmmaWarpSpecializedILi35ELi2ELi4ENS5_IJNS4_1CILi4EEESB_NSA_ILi1EEEEEEEENS5_IJNSA_ILi128EEENSA_ILi64EEENSA_ILi32EEEEEENS_6half_tENS5_IJlSC_lEEESJ_SK_NS4_8TiledMMAINS4_8MMA_AtomIJNS4_26SM100_MMA_F16BF16_2x1SM_SSISJ_SJ_fLi128ELi64ELNS4_4UMMA5MajorE0ELSP_0ELNSO_7ScaleInE0ELSQ_0EEEEEENS4_6LayoutINS5_IJSC_SC_SC_EEENS5_IJNSA_ILi0EEESV_SV_EEEEENS5_IJNS4_10UnderscoreESY_SY_EEEEENS4_28SM100_TMA_2SM_LOAD_MULTICASTENS4_14ComposedLayoutINS4_7SwizzleILi2ELi4ELi3EEENS4_18smem_ptr_flag_bitsILi16EEENST_INS5_IJNSA_ILi8EEESH_EEENS5_IJSH_SC_EEEEEEEvNS4_8identityES11_S1B_vS1C_EENS_8epilogue10collective18CollectiveEpilogueINS1E_23Sm100TmaWarpSpecializedILi3ELi2ELi16ELb1ELb0EEEJNS5_IJSG_SG_SH_EEENS5_IJNST_ISG_SC_EENST_INS5_IJNSA_ILi16EEENSA_ILi2EEEEEENS5_IJSC_SH_EEEEEEEESJ_SK_SJ_SK_NS1E_6fusion15FusionCallbacksIS1I_NS1R_17LinearCombinationISJ_fSJ_fLNS_15FloatRoundStyleE2EEES1J_S1Q_JEEENS4_5SM1004TMEM4LOAD26SM100_TMEM_LOAD_32dp32b16xENS4_13SM90_TMA_LOADENS12_INS13_ILi1ELi4ELi3EEES16_NST_INS5_IJS17_S1L_EEENS5_IJS1L_SC_EEEEEEENS4_39AutoVectorizingCopyWithAssumedAlignmentILi128EEENS4_14SM90_TMA_STOREES26_S28_S28_EEEvvEEEEvNT_6ParamsE)
	.align		4
        /*000c*/ 	.word	index@(__assertfail)
	.align		4
        /*0010*/ 	.word	0x00000000
	.align		4
        /*0014*/ 	.word	0xfffffffe
	.align		4
        /*0018*/ 	.word	0x00000000
	.align		4
        /*001c*/ 	.word	0xfffffffd
	.align		4
        /*0020*/ 	.word	0x00000000
	.align		4
        /*0024*/ 	.word	0xfffffffc


//--------------------- .nv.constant4             --------------------------
	.section	.nv.constant4,"a",@progbits
	.align	8
	.align		8
.nv.constant4:
        /*0000*/ 	.dword	__assertfail
	.align		8
        /*0008*/ 	.dword	__unnamed_1
	.align		8
        /*0010*/ 	.dword	__unnamed_2
	.align		8
        /*0018*/ 	.dword	_ZN40_INTERNAL_2d193794_4_k_cu_79a6a39c_190674cuda3std3__45__cpo5beginE
	.align		8
        /*0020*/ 	.dword	_ZN40_INTERNAL_2d193794_4_k_cu_79a6a39c_190674cuda3std3__45__cpo3endE
	.align		8
        /*0028*/ 	.dword	_ZN40_INTERNAL_2d193794_4_k_cu_79a6a39c_190674cuda3std3__45__cpo6cbeginE
	.align		8
        /*0030*/ 	.dword	_ZN40_INTERNAL_2d193794_4_k_cu_79a6a39c_190674cuda3std3__45__cpo4cendE
	.align		8
        /*0038*/ 	.dword	_ZN40_INTERNAL_2d193794_4_k_cu_79a6a39c_190674cuda3std3__442_GLOBAL__N__2d193794_4_k_cu_79a6a39c_190676ignoreE
	.align		8
        /*0040*/ 	.dword	_ZN40_INTERNAL_2d193794_4_k_cu_79a6a39c_190674cuda3std3__419piecewise_constructE
	.align		8
        /*0048*/ 	.dword	_ZN40_INTERNAL_2d193794_4_k_cu_79a6a39c_190674cuda3std3__48in_placeE
	.align		8
        /*0050*/ 	.dword	_ZN40_INTERNAL_2d193794_4_k_cu_79a6a39c_190674cuda3std6ranges3__45__cpo4swapE
	.align		8
        /*0058*/ 	.dword	_ZN40_INTERNAL_2d193794_4_k_cu_79a6a39c_190674cuda3std6ranges3__45__cpo9iter_moveE
	.align		8
        /*0060*/ 	.dword	_ZN40_INTERNAL_2d193794_4_k_cu_79a6a39c_190674cute7productE
	.align		8
        /*0068*/ 	.dword	_ZN40_INTERNAL_2d193794_4_k_cu_79a6a39c_190674cute1_E
	.align		8
        /*0070*/ 	.dword	$str$25
	.align		8
        /*0078*/ 	.dword	$str$26
	.align		8
        /*0080*/ 	.dword	$str$27
	.align		8
        /*0088*/ 	.dword	$str$28


//--------------------- .text._ZN7cutlass13device_kernelINS_4gemm6kernel13GemmUniversalIN4cute5tupleIJiiiiEEENS1_10collective13CollectiveMmaINS1_35MainloopSm100TmaUmmaWarpSpecializedILi35ELi2ELi4ENS5_IJNS4_1CILi4EEESB_NSA_ILi1EEEEEEEENS5_IJNSA_ILi128EEENSA_ILi64EEENSA_ILi32EEEEEENS_6half_tENS5_IJlSC_lEEESJ_SK_NS4_8TiledMMAINS4_8MMA_AtomIJNS4_26SM100_MMA_F16BF16_2x1SM_SSISJ_SJ_fLi128ELi64ELNS4_4UMMA5MajorE0ELSP_0ELNSO_7ScaleInE0ELSQ_0EEEEEENS4_6LayoutINS5_IJSC_SC_SC_EEENS5_IJNSA_ILi0EEESV_SV_EEEEENS5_IJNS4_10UnderscoreESY_SY_EEEEENS4_28SM100_TMA_2SM_LOAD_MULTICASTENS4_14ComposedLayoutINS4_7SwizzleILi2ELi4ELi3EEENS4_18smem_ptr_flag_bitsILi16EEENST_INS5_IJNSA_ILi8EEESH_EEENS5_IJSH_SC_EEEEEEEvNS4_8identityES11_S1B_vS1C_EENS_8epilogue10collective18CollectiveEpilogueINS1E_23Sm100TmaWarpSpecializedILi3ELi2ELi16ELb1ELb0EEEJNS5_IJSG_SG_SH_EEENS5_IJNST_ISG_SC_EENST_INS5_IJNSA_ILi16EEENSA_ILi2EEEEEENS5_IJSC_SH_EEEEEEEESJ_SK_SJ_SK_NS1E_6fusion15FusionCallbacksIS1I_NS1R_17LinearCombinationISJ_fSJ_fLNS_15FloatRoundStyleE2EEES1J_S1Q_JEEENS4_5SM1004TMEM4LOAD26SM100_TMEM_LOAD_32dp32b16xENS4_13SM90_TMA_LOADENS12_INS13_ILi1ELi4ELi3EEES16_NST_INS5_IJS17_S1L_EEENS5_IJS1L_SC_EEEEEEENS4_39AutoVectorizingCopyWithAssumedAlignmentILi128EEENS4_14SM90_TMA_STOREES26_S28_S28_EEEvvEEEEvNT_6ParamsE --------------------------
	.section	.text._ZN7cutlass13device_kernelINS_4gemm6kernel13GemmUniversalIN4cute5tupleIJiiiiEEENS1_10collective13CollectiveMmaINS1_35MainloopSm100TmaUmmaWarpSpecializedILi35ELi2ELi4ENS5_IJNS4_1CILi4EEESB_NSA_ILi1EEEEEEEENS5_IJNSA_ILi128EEENSA_ILi64EEENSA_ILi32EEEEEENS_6half_tENS5_IJlSC_lEEESJ_SK_NS4_8TiledMMAINS4_8MMA_AtomIJNS4_26SM100_MMA_F16BF16_2x1SM_SSISJ_SJ_fLi128ELi64ELNS4_4UMMA5MajorE0ELSP_0ELNSO_7ScaleInE0ELSQ_0EEEEEENS4_6LayoutINS5_IJSC_SC_SC_EEENS5_IJNSA_ILi0EEESV_SV_EEEEENS5_IJNS4_10UnderscoreESY_SY_EEEEENS4_28SM100_TMA_2SM_LOAD_MULTICASTENS4_14ComposedLayoutINS4_7SwizzleILi2ELi4ELi3EEENS4_18smem_ptr_flag_bitsILi16EEENST_INS5_IJNSA_ILi8EEESH_EEENS5_IJSH_SC_EEEEEEEvNS4_8identityES11_S1B_vS1C_EENS_8epilogue10collective18CollectiveEpilogueINS1E_23Sm100TmaWarpSpecializedILi3ELi2ELi16ELb1ELb0EEEJNS5_IJSG_SG_SH_EEENS5_IJNST_ISG_SC_EENST_INS5_IJNSA_ILi16EEENSA_ILi2EEEEEENS5_IJSC_SH_EEEEEEEESJ_SK_SJ_SK_NS1E_6fusion15FusionCallbacksIS1I_NS1R_17LinearCombinationISJ_fSJ_fLNS_15FloatRoundStyleE2EEES1J_S1Q_JEEENS4_5SM1004TMEM4LOAD26SM100_TMEM_LOAD_32dp32b16xENS4_13SM90_TMA_LOADENS12_INS13_ILi1ELi4ELi3EEES16_NST_INS5_IJS17_S1L_EEENS5_IJS1L_SC_EEEEEEENS4_39AutoVectorizingCopyWithAssumedAlignmentILi128EEENS4_14SM90_TMA_STOREES26_S28_S28_EEEvvEEEEvNT_6ParamsE,"ax",@progbits
	.align	128
.text._ZN7cutlass13device_kernelINS_4gemm6kernel13GemmUniversalIN4cute5tupleIJiiiiEEENS1_10collective13CollectiveMmaINS1_35MainloopSm100TmaUmmaWarpSpecializedILi35ELi2ELi4ENS5_IJNS4_1CILi4EEESB_NSA_ILi1EEEEEEEENS5_IJNSA_ILi128EEENSA_ILi64EEENSA_ILi32EEEEEENS_6half_tENS5_IJlSC_lEEESJ_SK_NS4_8TiledMMAINS4_8MMA_AtomIJNS4_26SM100_MMA_F16BF16_2x1SM_SSISJ_SJ_fLi128ELi64ELNS4_4UMMA5MajorE0ELSP_0ELNSO_7ScaleInE0ELSQ_0EEEEEENS4_6LayoutINS5_IJSC_SC_SC_EEENS5_IJNSA_ILi0EEESV_SV_EEEEENS5_IJNS4_10UnderscoreESY_SY_EEEEENS4_28SM100_TMA_2SM_LOAD_MULTICASTENS4_14ComposedLayoutINS4_7SwizzleILi2ELi4ELi3EEENS4_18smem_ptr_flag_bitsILi16EEENST_INS5_IJNSA_ILi8EEESH_EEENS5_IJSH_SC_EEEEEEEvNS4_8identityES11_S1B_vS1C_EENS_8epilogue10collective18CollectiveEpilogueINS1E_23Sm100TmaWarpSpecializedILi3ELi2ELi16ELb1ELb0EEEJNS5_IJSG_SG_SH_EEENS5_IJNST_ISG_SC_EENST_INS5_IJNSA_ILi16EEENSA_ILi2EEEEEENS5_IJSC_SH_EEEEEEEESJ_SK_SJ_SK_NS1E_6fusion15FusionCallbacksIS1I_NS1R_17LinearCombinationISJ_fSJ_fLNS_15FloatRoundStyleE2EEES1J_S1Q_JEEENS4_5SM1004TMEM4LOAD26SM100_TMEM_LOAD_32dp32b16xENS4_13SM90_TMA_LOADENS12_INS13_ILi1ELi4ELi3EEES16_NST_INS5_IJS17_S1L_EEENS5_IJS1L_SC_EEEEEEENS4_39AutoVectorizingCopyWithAssumedAlignmentILi128EEENS4_14SM90_TMA_STOREES26_S28_S28_EEEvvEEEEvNT_6ParamsE:
        .type           _ZN7cutlass13device_kernelINS_4gemm6kernel13GemmUniversalIN4cute5tupleIJiiiiEEENS1_10collective13CollectiveMmaINS1_35MainloopSm100TmaUmmaWarpSpecializedILi35ELi2ELi4ENS5_IJNS4_1CILi4EEESB_NSA_ILi1EEEEEEEENS5_IJNSA_ILi128EEENSA_ILi64EEENSA_ILi32EEEEEENS_6half_tENS5_IJlSC_lEEESJ_SK_NS4_8TiledMMAINS4_8MMA_AtomIJNS4_26SM100_MMA_F16BF16_2x1SM_SSISJ_SJ_fLi128ELi64ELNS4_4UMMA5MajorE0ELSP_0ELNSO_7ScaleInE0ELSQ_0EEEEEENS4_6LayoutINS5_IJSC_SC_SC_EEENS5_IJNSA_ILi0EEESV_SV_EEEEENS5_IJNS4_10UnderscoreESY_SY_EEEEENS4_28SM100_TMA_2SM_LOAD_MULTICASTENS4_14ComposedLayoutINS4_7SwizzleILi2ELi4ELi3EEENS4_18smem_ptr_flag_bitsILi16EEENST_INS5_IJNSA_ILi8EEESH_EEENS5_IJSH_SC_EEEEEEEvNS4_8identityES11_S1B_vS1C_EENS_8epilogue10collective18CollectiveEpilogueINS1E_23Sm100TmaWarpSpecializedILi3ELi2ELi16ELb1ELb0EEEJNS5_IJSG_SG_SH_EEENS5_IJNST_ISG_SC_EENST_INS5_IJNSA_ILi16EEENSA_ILi2EEEEEENS5_IJSC_SH_EEEEEEEESJ_SK_SJ_SK_NS1E_6fusion15FusionCallbacksIS1I_NS1R_17LinearCombinationISJ_fSJ_fLNS_15FloatRoundStyleE2EEES1J_S1Q_JEEENS4_5SM1004TMEM4LOAD26SM100_TMEM_LOAD_32dp32b16xENS4_13SM90_TMA_LOADENS12_INS13_ILi1ELi4ELi3EEES16_NST_INS5_IJS17_S1L_EEENS5_IJS1L_SC_EEEEEEENS4_39AutoVectorizingCopyWithAssumedAlignmentILi128EEENS4_14SM90_TMA_STOREES26_S28_S28_EEEvvEEEEvNT_6ParamsE,@function
        .size           _ZN7cutlass13device_kernelINS_4gemm6kernel13GemmUniversalIN4cute5tupleIJiiiiEEENS1_10collective13CollectiveMmaINS1_35MainloopSm100TmaUmmaWarpSpecializedILi35ELi2ELi4ENS5_IJNS4_1CILi4EEESB_NSA_ILi1EEEEEEEENS5_IJNSA_ILi128EEENSA_ILi64EEENSA_ILi32EEEEEENS_6half_tENS5_IJlSC_lEEESJ_SK_NS4_8TiledMMAINS4_8MMA_AtomIJNS4_26SM100_MMA_F16BF16_2x1SM_SSISJ_SJ_fLi128ELi64ELNS4_4UMMA5MajorE0ELSP_0ELNSO_7ScaleInE0ELSQ_0EEEEEENS4_6LayoutINS5_IJSC_SC_SC_EEENS5_IJNSA_ILi0EEESV_SV_EEEEENS5_IJNS4_10UnderscoreESY_SY_EEEEENS4_28SM100_TMA_2SM_LOAD_MULTICASTENS4_14ComposedLayoutINS4_7SwizzleILi2ELi4ELi3EEENS4_18smem_ptr_flag_bitsILi16EEENST_INS5_IJNSA_ILi8EEESH_EEENS5_IJSH_SC_EEEEEEEvNS4_8identityES11_S1B_vS1C_EENS_8epilogue10collective18CollectiveEpilogueINS1E_23Sm100TmaWarpSpecializedILi3ELi2ELi16ELb1ELb0EEEJNS5_IJSG_SG_SH_EEENS5_IJNST_ISG_SC_EENST_INS5_IJNSA_ILi16EEENSA_ILi2EEEEEENS5_IJSC_SH_EEEEEEEESJ_SK_SJ_SK_NS1E_6fusion15FusionCallbacksIS1I_NS1R_17LinearCombinationISJ_fSJ_fLNS_15FloatRoundStyleE2EEES1J_S1Q_JEEENS4_5SM1004TMEM4LOAD26SM100_TMEM_LOAD_32dp32b16xENS4_13SM90_TMA_LOADENS12_INS13_ILi1ELi4ELi3EEES16_NST_INS5_IJS17_S1L_EEENS5_IJS1L_SC_EEEEEEENS4_39AutoVectorizingCopyWithAssumedAlignmentILi128EEENS4_14SM90_TMA_STOREES26_S28_S28_EEEvvEEEEvNT_6ParamsE,(.L_x_269 - _ZN7cutlass13device_kernelINS_4gemm6kernel13GemmUniversalIN4cute5tupleIJiiiiEEENS1_10collective13CollectiveMmaINS1_35MainloopSm100TmaUmmaWarpSpecializedILi35ELi2ELi4ENS5_IJNS4_1CILi4EEESB_NSA_ILi1EEEEEEEENS5_IJNSA_ILi128EEENSA_ILi64EEENSA_ILi32EEEEEENS_6half_tENS5_IJlSC_lEEESJ_SK_NS4_8TiledMMAINS4_8MMA_AtomIJNS4_26SM100_MMA_F16BF16_2x1SM_SSISJ_SJ_fLi128ELi64ELNS4_4UMMA5MajorE0ELSP_0ELNSO_7ScaleInE0ELSQ_0EEEEEENS4_6LayoutINS5_IJSC_SC_SC_EEENS5_IJNSA_ILi0EEESV_SV_EEEEENS5_IJNS4_10UnderscoreESY_SY_EEEEENS4_28SM100_TMA_2SM_LOAD_MULTICASTENS4_14ComposedLayoutINS4_7SwizzleILi2ELi4ELi3EEENS4_18smem_ptr_flag_bitsILi16EEENST_INS5_IJNSA_ILi8EEESH_EEENS5_IJSH_SC_EEEEEEEvNS4_8identityES11_S1B_vS1C_EENS_8epilogue10collective18CollectiveEpilogueINS1E_23Sm100TmaWarpSpecializedILi3ELi2ELi16ELb1ELb0EEEJNS5_IJSG_SG_SH_EEENS5_IJNST_ISG_SC_EENST_INS5_IJNSA_ILi16EEENSA_ILi2EEEEEENS5_IJSC_SH_EEEEEEEESJ_SK_SJ_SK_NS1E_6fusion15FusionCallbacksIS1I_NS1R_17LinearCombinationISJ_fSJ_fLNS_15FloatRoundStyleE2EEES1J_S1Q_JEEENS4_5SM1004TMEM4LOAD26SM100_TMEM_LOAD_32dp32b16xENS4_13SM90_TMA_LOADENS12_INS13_ILi1ELi4ELi3EEES16_NST_INS5_IJS17_S1L_EEENS5_IJS1L_SC_EEEEEEENS4_39AutoVectorizingCopyWithAssumedAlignmentILi128EEENS4_14SM90_TMA_STOREES26_S28_S28_EEEvvEEEEvNT_6ParamsE)
        .other          _ZN7cutlass13device_kernelINS_4gemm6kernel13GemmUniversalIN4cute5tupleIJiiiiEEENS1_10collective13CollectiveMmaINS1_35MainloopSm100TmaUmmaWarpSpecializedILi35ELi2ELi4ENS5_IJNS4_1CILi4EEESB_NSA_ILi1EEEEEEEENS5_IJNSA_ILi128EEENSA_ILi64EEENSA_ILi32EEEEEENS_6half_tENS5_IJlSC_lEEESJ_SK_NS4_8TiledMMAINS4_8MMA_AtomIJNS4_26SM100_MMA_F16BF16_2x1SM_SSISJ_SJ_fLi128ELi64ELNS4_4UMMA5MajorE0ELSP_0ELNSO_7ScaleInE0ELSQ_0EEEEEENS4_6LayoutINS5_IJSC_SC_SC_EEENS5_IJNSA_ILi0EEESV_SV_EEEEENS5_IJNS4_10UnderscoreESY_SY_EEEEENS4_28SM100_TMA_2SM_LOAD_MULTICASTENS4_14ComposedLayoutINS4_7SwizzleILi2ELi4ELi3EEENS4_18smem_ptr_flag_bitsILi16EEENST_INS5_IJNSA_ILi8EEESH_EEENS5_IJSH_SC_EEEEEEEvNS4_8identityES11_S1B_vS1C_EENS_8epilogue10collective18CollectiveEpilogueINS1E_23Sm100TmaWarpSpecializedILi3ELi2ELi16ELb1ELb0EEEJNS5_IJSG_SG_SH_EEENS5_IJNST_ISG_SC_EENST_INS5_IJNSA_ILi16EEENSA_ILi2EEEEEENS5_IJSC_SH_EEEEEEEESJ_SK_SJ_SK_NS1E_6fusion15FusionCallbacksIS1I_NS1R_17LinearCombinationISJ_fSJ_fLNS_15FloatRoundStyleE2EEES1J_S1Q_JEEENS4_5SM1004TMEM4LOAD26SM100_TMEM_LOAD_32dp32b16xENS4_13SM90_TMA_LOADENS12_INS13_ILi1ELi4ELi3EEES16_NST_INS5_IJS17_S1L_EEENS5_IJS1L_SC_EEEEEEENS4_39AutoVectorizingCopyWithAssumedAlignmentILi128EEENS4_14SM90_TMA_STOREES26_S28_S28_EEEvvEEEEvNT_6ParamsE,@"STO_CUDA_ENTRY STV_DEFAULT"
_ZN7cutlass13device_kernelINS_4gemm6kernel13GemmUniversalIN4cute5tupleIJiiiiEEENS1_10collective13CollectiveMmaINS1_35MainloopSm100TmaUmmaWarpSpecializedILi35ELi2ELi4ENS5_IJNS4_1CILi4EEESB_NSA_ILi1EEEEEEEENS5_IJNSA_ILi128EEENSA_ILi64EEENSA_ILi32EEEEEENS_6half_tENS5_IJlSC_lEEESJ_SK_NS4_8TiledMMAINS4_8MMA_AtomIJNS4_26SM100_MMA_F16BF16_2x1SM_SSISJ_SJ_fLi128ELi64ELNS4_4UMMA5MajorE0ELSP_0ELNSO_7ScaleInE0ELSQ_0EEEEEENS4_6LayoutINS5_IJSC_SC_SC_EEENS5_IJNSA_ILi0EEESV_SV_EEEEENS5_IJNS4_10UnderscoreESY_SY_EEEEENS4_28SM100_TMA_2SM_LOAD_MULTICASTENS4_14ComposedLayoutINS4_7SwizzleILi2ELi4ELi3EEENS4_18smem_ptr_flag_bitsILi16EEENST_INS5_IJNSA_ILi8EEESH_EEENS5_IJSH_SC_EEEEEEEvNS4_8identityES11_S1B_vS1C_EENS_8epilogue10collective18CollectiveEpilogueINS1E_23Sm100TmaWarpSpecializedILi3ELi2ELi16ELb1ELb0EEEJNS5_IJSG_SG_SH_EEENS5_IJNST_ISG_SC_EENST_INS5_IJNSA_ILi16EEENSA_ILi2EEEEEENS5_IJSC_SH_EEEEEEEESJ_SK_SJ_SK_NS1E_6fusion15FusionCallbacksIS1I_NS1R_17LinearCombinationISJ_fSJ_fLNS_15FloatRoundStyleE2EEES1J_S1Q_JEEENS4_5SM1004TMEM4LOAD26SM100_TMEM_LOAD_32dp32b16xENS4_13SM90_TMA_LOADENS12_INS13_ILi1ELi4ELi3EEES16_NST_INS5_IJS17_S1L_EEENS5_IJS1L_SC_EEEEEEENS4_39AutoVectorizingCopyWithAssumedAlignmentILi128EEENS4_14SM90_TMA_STOREES26_S28_S28_EEEvvEEEEvNT_6ParamsE:
[----:B------:R-:W1:Y:S01]  /*0000*/  LDC R1, c[0x0][0x37c] ;  /* 0x0000df00ff017b82 */ /* 0x000e620000000800 */
[----:B------:R-:W2:Y:S01]  /*0010*/  S2R R59, SR_TID.X ;  /* 0x00000000003b7919 */ /* 0x000ea20000002100 */
[----:B------:R-:W3:Y:S06]  /*0020*/  LDCU.64 UR8, c[0x0][0x890] ;  /* 0x00011200ff0877ac */ /* 0x000eec0008000a00 */
[----:B------:R-:W4:Y:S01]  /*0030*/  S2UR UR4, SR_CgaCtaId ;  /* 0x00000000000479c3 */ /* 0x000f220000008800 */
[----:B------:R-:W-:Y:S02]  /*0040*/  PRMT R50, RZ, 0x7610, R50 ;  /* 0x00007610ff327816 */ /* 0x000fe40000000032 */
[----:B------:R-:W-:-:S02]  /*0050*/  ELECT P0, URZ, PT ;  /* 0x0000000000ff782f */ /* 0x000fc40003800000 */
[----:B---3--:R-:W-:-:S04]  /*0060*/  ISETP.NE.U32.AND P1, PT, RZ, UR8, PT ;  /* 0x00000008ff007c0c */ /* 0x008fc8000bf25070 */
[----:B------:R-:W-:Y:S01]  /*0070*/  ISETP.NE.AND.EX P2, PT, RZ, UR9, PT, P1 ;  /* 0x00000009ff007c0c */ /* 0x000fe2000bf45310 */
[----:B----4-:R-:W-:Y:S02]  /*0080*/  ULOP3.LUT UR35, UR4, 0x1, URZ, 0xc0, !UPT ;  /* 0x0000000104237892 */ /* 0x010fe4000f8ec0ff */
[----:B------:R-:W-:Y:S01]  /*0090*/  ULOP3.LUT UR34, UR4, 0x1, URZ, 0x3c, !UPT ;  /* 0x0000000104227892 */ /* 0x000fe2000f8e3cff */
[----:B--2---:R-:W-:-:S05]  /*00a0*/  SHF.R.U32.HI R51, RZ, 0x5, R59 ;  /* 0x00000005ff337819 */ /* 0x004fca000001163b */
[----:B------:R-:W2:Y:S02]  /*00b0*/  SHFL.IDX PT, R0, R51, RZ, 0x1f ;  /* 0x00001fff33007589 */ /* 0x000ea400000e0000 */
[----:B--2---:R-:W-:Y:S02]  /*00c0*/  R2UR UR22, R0 ;  /* 0x00000000001672ca */ /* 0x004fe400000e0000 */
[----:B-1----:R-:W-:-:S13]  /*00d0*/  @P2 BRA `(.L_x_0) ;  /* 0x0000000000302947 */ /* 0x002fda0003800000 */
[----:B------:R-:W1:Y:S02]  /*00e0*/  LDCU.64 UR4, c[0x0][0x888] ;  /* 0x00011100ff0477ac */ /* 0x000e640008000a00 */
[----:B-1----:R-:W-:-:S04]  /*00f0*/  UISETP.NE.U32.AND UP0, UPT, UR4, URZ, UPT ;  /* 0x000000ff0400728c */ /* 0x002fc8000bf05070 */
[----:B------:R-:W-:-:S09]  /*0100*/  UISETP.NE.AND.EX UP0, UPT, UR5, URZ, UPT, UP0 ;  /* 0x000000ff0500728c */ /* 0x000fd2000bf05300 */
[----:B------:R-:W-:Y:S05]  /*0110*/  BRA.U !UP0, `(.L_x_1) ;  /* 0x0000000108147547 */ /* 0x000fea000b800000 */
[----:B------:R-:W1:Y:S01]  /*0120*/  LDC.64 R26, c[0x0][0x888] ;  /* 0x00022200ff1a7b82 */ /* 0x000e620000000a00 */
[----:B------:R-:W1:Y:S02]  /*0130*/  LDCU.64 UR4, c[0x0][0x358] ;  /* 0x00006b00ff0477ac */ /* 0x000e640008000a00 */
[----:B-1----:R1:W5:Y:S01]  /*0140*/  LDG.E R26, desc[UR4][R26.64] ;  /* 0x000000041a1a7981 */ /* 0x002362000c1e1900 */
[----:B------:R-:W-:Y:S01]  /*0150*/  HFMA2 R50, -RZ, RZ, 0, 5.9604644775390625e-08 ;  /* 0x00000001ff327431 */ /* 0x000fe200000001ff */
[----:B------:R-:W-:Y:S05]  /*0160*/  BRA `(.L_x_0) ;  /* 0x00000000000c7947 */ /* 0x000fea0003800000 */
.L_x_1:
[----:B------:R-:W1:Y:S01]  /*0170*/  LDCU UR4, c[0x0][0x880] ;  /* 0x00011000ff0477ac */ /* 0x000e620008000800 */
[----:B------:R-:W-:Y:S01]  /*0180*/  HFMA2 R50, -RZ, RZ, 0, 5.9604644775390625e-08 ;  /* 0x00000001ff327431 */ /* 0x000fe200000001ff */
[----:B-1----:R-:W-:-:S07]  /*0190*/  MOV R26, UR4 ;  /* 0x00000004001a7c02 */ /* 0x002fce0008000f00 */
.L_x_0:
[----:B------:R-:W2:Y:S02]  /*01a0*/  LDCU.64 UR4, c[0x0][0x8b0] ;  /* 0x00011600ff0477ac */ /* 0x000ea40008000a00 */
[----:B--2---:R-:W-:-:S04]  /*01b0*/  UISETP.NE.U32.AND UP0, UPT, UR4, URZ, UPT ;  /* 0x000000ff0400728c */ /* 0x004fc8000bf05070 */
[----:B------:R-:W-:-:S09]  /*01c0*/  UISETP.NE.AND.EX UP0, UPT, UR5, URZ, UPT, UP0 ;  /* 0x000000ff0500728c */ /* 0x000fd2000bf05300 */
[----:B------:R-:W-:Y:S05]  /*01d0*/  BRA.U UP0, `(.L_x_2) ;  /* 0x0000000100287547 */ /* 0x000fea000b800000 */
[----:B------:R-:W2:Y:S02]  /*01e0*/  LDCU.64 UR4, c[0x0][0x8a8] ;  /* 0x00011500ff0477ac */ /* 0x000ea40008000a00 */
[----:B--2---:R-:W-:-:S04]  /*01f0*/  UISETP.NE.U32.AND UP0, UPT, UR4, URZ, UPT ;  /* 0x000000ff0400728c */ /* 0x004fc8000bf05070 */
[----:B------:R-:W-:-:S09]  /*0200*/  UISETP.NE.AND.EX UP0, UPT, UR5, URZ, UPT, UP0 ;  /* 0x000000ff0500728c */ /* 0x000fd2000bf05300 */
[----:B------:R-:W-:Y:S05]  /*0210*/  BRA.U !UP0, `(.L_x_3) ;  /* 0x0000000108107547 */ /* 0x000fea000b800000 */
[----:B------:R-:W2:Y:S01]  /*0220*/  LDC.64 R24, c[0x0][0x8a8] ;  /* 0x00022a00ff187b82 */ /* 0x000ea20000000a00 */
[----:B------:R-:W2:Y:S02]  /*0230*/  LDCU.64 UR4, c[0x0][0x358] ;  /* 0x00006b00ff0477ac */ /* 0x000ea40008000a00 */
[----:B--2---:R2:W5:Y:S01]  /*0240*/  LDG.E R24, desc[UR4][R24.64] ;  /* 0x0000000418187981 */ /* 0x004562000c1e1900 */
[----:B------:R-:W-:Y:S05]  /*0250*/  BRA `(.L_x_2) ;  /* 0x0000000000087947 */ /* 0x000fea0003800000 */
.L_x_3:
[----:B------:R-:W2:Y:S02]  /*0260*/  LDCU UR4, c[0x0][0x8a0] ;  /* 0x00011400ff0477ac */ /* 0x000ea40008000800 */
[----:B--2---:R-:W-:Y:S02]  /*0270*/  MOV R24, UR4 ;  /* 0x0000000400187c02 */ /* 0x004fe40008000f00 */
.L_x_2:
[----:B------:R-:W-:Y:S01]  /*0280*/  IMAD.U32 R0, RZ, RZ, UR22 ;  /* 0x00000016ff007e24 */ /* 0x000fe2000f8e00ff */
[----:B------:R-:W-:Y:S04]  /*0290*/  BSSY.RECONVERGENT B0, `(.L_x_4) ;  /* 0x000000c000007945 */ /* 0x000fe80003800200 */
[C---:B------:R-:W-:Y:S02]  /*02a0*/  ISETP.NE.OR P3, PT, R0.reuse, 0x1, !P0 ;  /* 0x000000010000780c */ /* 0x040fe40004765670 */
[----:B------:R-:W-:-:S11]  /*02b0*/  ISETP.NE.OR P2, PT, R0, 0x3, !P0 ;  /* 0x000000030000780c */ /* 0x000fd60004745670 */
[----:B------:R-:W-:Y:S05]  /*02c0*/  @P3 BRA `(.L_x_5) ;  /* 0x0000000000203947 */ /* 0x000fea0003800000 */
[----:B------:R-:W3:Y:S02]  /*02d0*/  LDCU.64 UR4, c[0x0][0x348] ;  /* 0x00006900ff0477ac */ /* 0x000ee40008000a00 */
[----:B---3--:R-:W-:Y:S02]  /*02e0*/  UIADD3 UR6, UP1, UPT, UR4, 0x80, URZ ;  /* 0x0000008004067890 */ /* 0x008fe4000ff3e0ff */
[----:B------:R-:W-:Y:S02]  /*02f0*/  UIADD3 UR4, UP0, UPT, UR4, 0x180, URZ ;  /* 0x0000018004047890 */ /* 0x000fe4000ff1e0ff */
[----:B------:R-:W-:Y:S02]  /*0300*/  UIADD3.X UR7, UPT, UPT, URZ, UR5, URZ, UP1, !UPT ;  /* 0x00000005ff077290 */ /* 0x000fe40008ffe4ff */
[----:B------:R-:W-:-:S07]  /*0310*/  UIADD3.X UR5, UPT, UPT, URZ, UR5, URZ, UP0, !UPT ;  /* 0x00000005ff057290 */ /* 0x000fce00087fe4ff */
[----:B------:R3:W-:Y:S02]  /*0320*/  UTMACCTL.PF [UR6] ;  /* 0x00000000060079b9 */ /* 0x0007e40008040000 */
[----:B------:R3:W-:Y:S02]  /*0330*/  UTMACCTL.PF [UR4] ;  /* 0x00000000040079b9 */ /* 0x0007e40008040000 */
[----:B---3--:R-:W-:Y:S01]  /*0340*/  NOP ;  /* 0x0000000000007918 */ /* 0x008fe20000000000 */
.L_x_5:
[----:B------:R-:W-:Y:S05]  /*0350*/  BSYNC.RECONVERGENT B0 ;  /* 0x0000000000007941 */ /* 0x000fea0003800200 */
.L_x_4:
[----:B------:R-:W-:Y:S04]  /*0360*/  BSSY.RECONVERGENT B0, `(.L_x_6) ;  /* 0x000000a000007945 */ /* 0x000fe80003800200 */
        /* <DEDUP_REMOVED lines=9> */
.L_x_7:
[----:B------:R-:W-:Y:S05]  /*0400*/  BSYNC.RECONVERGENT B0 ;  /* 0x0000000000007941 */ /* 0x000fea0003800200 */
.L_x_6:
[----:B------:R-:W3:Y:S01]  /*0410*/  LDCU.64 UR4, c[0x0][0x888] ;  /* 0x00011100ff0477ac */ /* 0x000ee20008000a00 */
[----:B------:R-:W-:Y:S01]  /*0420*/  ISETP.NE.AND.EX P1, PT, RZ, UR9, PT, P1 ;  /* 0x00000009ff007c0c */ /* 0x000fe2000bf25310 */
[----:B------:R-:W-:Y:S01]  /*0430*/  UPLOP3.LUT UP3, UPT, UPT, UPT, UPT, 0x80, 0x8 ;  /* 0x000000000008789c */ /* 0x000fe20003f6f070 */
[----:B---3--:R-:W-:-:S04]  /*0440*/  ISETP.NE.U32.AND P2, PT, RZ, UR4, PT ;  /* 0x00000004ff007c0c */ /* 0x008fc8000bf45070 */
[----:B------:R-:W-:-:S13]  /*0450*/  ISETP.NE.AND.EX P2, PT, RZ, UR5, PT, P2 ;  /* 0x00000005ff007c0c */ /* 0x000fda000bf45320 */
[----:B------:R-:W-:Y:S05]  /*0460*/  @P2 BRA P1, `(.L_x_8) ;  /* 0x0000000000282947 */ /* 0x000fea0000800000 */
[----:B------:R-:W-:Y:S01]  /*0470*/  UISETP.NE.U32.AND UP0, UPT, UR8, URZ, UPT ;  /* 0x000000ff0800728c */ /* 0x000fe2000bf05070 */
[----:B-----5:R-:W-:Y:S01]  /*0480*/  FSETP.NEU.AND P1, PT, R26, RZ, PT ;  /* 0x000000ff1a00720b */ /* 0x020fe20003f2d000 */
[----:B------:R-:W-:Y:S02]  /*0490*/  UISETP.NE.U32.AND UP2, UPT, UR4, URZ, UPT ;  /* 0x000000ff0400728c */ /* 0x000fe4000bf45070 */
[----:B------:R-:W-:Y:S02]  /*04a0*/  UISETP.NE.AND.EX UP1, UPT, UR9, URZ, UPT, UP0 ;  /* 0x000000ff0900728c */ /* 0x000fe4000bf25300 */
[----:B------:R-:W-:-:S04]  /*04b0*/  UISETP.NE.AND.EX UP0, UPT, UR5, URZ, UPT, UP2 ;  /* 0x000000ff0500728c */ /* 0x000fc8000bf05320 */
[----:B------:R-:W-:-:S04]  /*04c0*/  USEL UR4, URZ, 0xffffffff, UP0 ;  /* 0xffffffffff047887 */ /* 0x000fc80008000000 */
[----:B------:R-:W-:Y:S01]  /*04d0*/  VOTEU.ANY UP0, P1 ;  /* 0x0000000000ff7886 */ /* 0x000fe20000800100 */
[----:B------:R-:W-:-:S04]  /*04e0*/  @!UP1 USEL UR4, URZ, 0xffffffff, UP0 ;  /* 0xffffffffff049887 */ /* 0x000fc80008000000 */
[----:B------:R-:W-:-:S04]  /*04f0*/  ULOP3.LUT UR4, UR4, 0x1, URZ, 0xc0, !UPT ;  /* 0x0000000104047892 */ /* 0x000fc8000f8ec0ff */
[----:B------:R-:W-:-:S11]  /*0500*/  UISETP.NE.U32.AND UP3, UPT, UR4, 0x1, UPT ;  /* 0x000000010400788c */ /* 0x000fd6000bf65070 */
.L_x_8:
[----:B------:R-:W3:Y:S01]  /*0510*/  SHFL.IDX PT, R0, R51, RZ, 0x1f ;  /* 0x00001fff33007589 */ /* 0x000ee200000e0000 */
[----:B------:R-:W-:-:S04]  /*0520*/  UISETP.NE.AND UP0, UPT, UR22, 0x2, UPT ;  /* 0x000000021600788c */ /* 0x000fc8000bf05270 */
[----:B------:R-:W-:Y:S02]  /*0530*/  UISETP.EQ.AND UP1, UPT, UR35, URZ, !UP0 ;  /* 0x000000ff2300728c */ /* 0x000fe4000c722270 */
[----:B------:R-:W-:-:S04]  /*0540*/  USEL UR40, URZ, 0x1, UP0 ;  /* 0x00000001ff287887 */ /* 0x000fc80008000000 */
[----:B------:R-:W-:Y:S02]  /*0550*/  PLOP3.LUT P3, PT, P0, PT, UP1, 0x80, 0x8 ;  /* 0x000000000008781c */ /* 0x000fe4000076f018 */
[----:B---3--:R-:W-:-:S13]  /*0560*/  ISETP.NE.AND P1, PT, R0, RZ, PT ;  /* 0x000000ff0000720c */ /* 0x008fda0003f25270 */
[----:B------:R-:W-:Y:S05]  /*0570*/  @P1 BRA `(.L_x_9) ;  /* 0x00000004005c1947 */ /* 0x000fea0003800000 */
[----:B------:R-:W-:Y:S01]  /*0580*/  ELECT P1, URZ, PT ;  /* 0x0000000000ff782f */ /* 0x000fe20003820000 */
[----:B------:R-:W-:-:S12]  /*0590*/  BSSY.RECONVERGENT B0, `(.L_x_9) ;  /* 0x0000055000007945 */ /* 0x000fd80003800200 */
[----:B------:R-:W-:Y:S05]  /*05a0*/  @!P1 BRA `(.L_x_10) ;  /* 0x00000004004c9947 */ /* 0x000fea0003800000 */
[----:B------:R-:W3:Y:S01]  /*05b0*/  S2UR UR5, SR_CgaCtaId ;  /* 0x00000000000579c3 */ /* 0x000ee20000008800 */
[----:B------:R-:W-:Y:S01]  /*05c0*/  UMOV UR4, 0x400 ;  /* 0x0000040000047882 */ /* 0x000fe20000000000 */
[----:B------:R-:W-:Y:S01]  /*05d0*/  UMOV UR8, 0x1 ;  /* 0x0000000100087882 */ /* 0x000fe20000000000 */
[----:B------:R-:W-:Y:S01]  /*05e0*/  UMOV UR6, 0x5 ;  /* 0x0000000500067882 */ /* 0x000fe20000000000 */
[----:B------:R-:W-:-:S04]  /*05f0*/  UIADD3 UR8, UPT, UPT, -UR8, 0x100000, URZ ;  /* 0x0010000008087890 */ /* 0x000fc8000fffe1ff */
[----:B------:R-:W-:Y:S02]  /*0600*/  USHF.L.U32 UR9, UR8, 0xb, URZ ;  /* 0x0000000b08097899 */ /* 0x000fe400080006ff */
[----:B------:R-:W-:Y:S02]  /*0610*/  USHF.L.U32 UR8, UR8, 0x1, URZ ;  /* 0x0000000108087899 */ /* 0x000fe400080006ff */
[----:B------:R-:W-:-:S04]  /*0620*/  UIADD3 UR6, UPT, UPT, -UR6, 0x100000, URZ ;  /* 0x0010000006067890 */ /* 0x000fc8000fffe1ff */
[----:B------:R-:W-:Y:S02]  /*0630*/  USHF.L.U32 UR7, UR6, 0xb, URZ ;  /* 0x0000000b06077899 */ /* 0x000fe400080006ff */
[----:B------:R-:W-:Y:S02]  /*0640*/  USHF.L.U32 UR6, UR6, 0x1, URZ ;  /* 0x0000000106067899 */ /* 0x000fe400080006ff */
[----:B---3--:R-:W-:Y:S01]  /*0650*/  ULEA UR4, UR5, UR4, 0x18 ;  /* 0x0000000405047291 */ /* 0x008fe2000f8ec0ff */
[----:B------:R-:W3:Y:S11]  /*0660*/  FENCE.VIEW.ASYNC.S ;  /* 0x00000000000073c6 */ /* 0x000ef60000000000 */
[----:B---3--:R3:W4:Y:S01]  /*0670*/  SYNCS.EXCH.64 URZ, [UR4], UR8 ;  /* 0x0000000804ff75b2 */ /* 0x0087220008000100 */
[----:B------:R3:W1:Y:S01]  /*0680*/  SYNCS.EXCH.64 URZ, [UR4+0x118], UR6 ;  /* 0x0001180604ff75b2 */ /* 0x0006620008000100 */
        /* <DEDUP_REMOVED lines=67> */
[----:B------:R3:W1:Y:S02]  /*0ac0*/  SYNCS.EXCH.64 URZ, [UR4+0x228], UR6 ;  /* 0x0002280604ff75b2 */ /* 0x0006640008000100 */
[----:B---34-:R-:W-:Y:S01]  /*0ad0*/  NOP ;  /* 0x0000000000007918 */ /* 0x018fe20000000000 */
.L_x_10:
[----:B------:R-:W-:Y:S05]  /*0ae0*/  BSYNC.RECONVERGENT B0 ;  /* 0x0000000000007941 */ /* 0x000fea0003800200 */
.L_x_9:
[----:B------:R-:W3:Y:S01]  /*0af0*/  SHFL.IDX PT, R0, R51, RZ, 0x1f ;  /* 0x00001fff33007589 */ /* 0x000ee200000e0000 */
[----:B------:R-:W-:Y:S01]  /*0b00*/  NOP ;  /* 0x0000000000007918 */ /* 0x000fe20000000000 */
[----:B---3--:R-:W-:-:S13]  /*0b10*/  ISETP.NE.AND P1, PT, R0, 0x1, PT ;  /* 0x000000010000780c */ /* 0x008fda0003f25270 */
[----:B------:R-:W-:Y:S05]  /*0b20*/  @P1 BRA `(.L_x_11) ;  /* 0x0000000000501947 */ /* 0x000fea0003800000 */
        /* <DEDUP_REMOVED lines=9> */
[----:B------:R-:W-:Y:S01]  /*0bc0*/  USHF.L.U32 UR6, UR6, 0x1, URZ ;  /* 0x0000000106067899 */ /* 0x000fe200080006ff */
[----:B------:R-:W-:Y:S01]  /*0bd0*/  ELECT P1, URZ, PT ;  /* 0x0000000000ff782f */ /* 0x000fe20003820000 */
[----:B---3--:R-:W-:Y:S01]  /*0be0*/  ULEA UR4, UR5, UR4, 0x18 ;  /* 0x0000000405047291 */ /* 0x008fe2000f8ec0ff */
[----:B------:R-:W3:Y:S11]  /*0bf0*/  FENCE.VIEW.ASYNC.S ;  /* 0x00000000000073c6 */ /* 0x000ef60000000000 */
[----:B---3--:R3:W4:Y:S01]  /*0c00*/  SYNCS.EXCH.64 URZ, [UR4+0x230], UR8 ;  /* 0x0002300804ff75b2 */ /* 0x0087220008000100 */
[----:B------:R3:W1:Y:S01]  /*0c10*/  SYNCS.EXCH.64 URZ, [UR4+0x248], UR6 ;  /* 0x0002480604ff75b2 */ /* 0x0006620008000100 */
[----:B------:R3:W1:Y:S01]  /*0c20*/  SYNCS.EXCH.64 URZ, [UR4+0x238], UR8 ;  /* 0x0002380804ff75b2 */ /* 0x0006620008000100 */
[----:B------:R3:W1:Y:S01]  /*0c30*/  SYNCS.EXCH.64 URZ, [UR4+0x250], UR6 ;  /* 0x0002500604ff75b2 */ /* 0x0006620008000100 */
[----:B------:R3:W1:Y:S01]  /*0c40*/  SYNCS.EXCH.64 URZ, [UR4+0x240], UR8 ;  /* 0x0002400804ff75b2 */ /* 0x0006620008000100 */
[----:B------:R3:W1:Y:S01]  /*0c50*/  SYNCS.EXCH.64 URZ, [UR4+0x258], UR6 ;  /* 0x0002580604ff75b2 */ /* 0x0006620008000100 */
[----:B------:R-:W-:Y:S01]  /*0c60*/  NOP ;  /* 0x0000000000007918 */ /* 0x000fe20000000000 */
.L_x_11:
[----:B------:R-:W2:Y:S01]  /*0c70*/  SHFL.IDX PT, R0, R51, RZ, 0x1f ;  /* 0x00001fff33007589 */ /* 0x000ea200000e0000 */
[----:B------:R-:W-:Y:S01]  /*0c80*/  NOP ;  /* 0x0000000000007918 */ /* 0x000fe20000000000 */
[----:B--2---:R-:W-:-:S13]  /*0c90*/  ISETP.NE.AND P1, PT, R0, 0x3, PT ;  /* 0x000000030000780c */ /* 0x004fda0003f25270 */
[----:B------:R-:W-:Y:S05]  /*0ca0*/  @P1 BRA `(.L_x_12) ;  /* 0x0000000000301947 */ /* 0x000fea0003800000 */
[----:B---3--:R-:W2:Y:S01]  /*0cb0*/  S2UR UR6, SR_CgaCtaId ;  /* 0x00000000000679c3 */ /* 0x008ea20000008800 */
[----:B------:R-:W-:Y:S01]  /*0cc0*/  UMOV UR4, 0x400 ;  /* 0x0000040000047882 */ /* 0x000fe20000000000 */
[----:B------:R-:W-:Y:S01]  /*0cd0*/  UMOV UR5, 0x20 ;  /* 0x0000002000057882 */ /* 0x000fe20000000000 */
[----:B------:R-:W-:Y:S01]  /*0ce0*/  ELECT P1, URZ, PT ;  /* 0x0000000000ff782f */ /* 0x000fe20003820000 */
[----:B--2---:R-:W-:Y:S02]  /*0cf0*/  ULEA UR6, UR6, UR4, 0x18 ;  /* 0x0000000406067291 */ /* 0x004fe4000f8ec0ff */
[----:B------:R-:W-:-:S04]  /*0d00*/  UIADD3 UR4, UPT, UPT, -UR5, 0x100000, URZ ;  /* 0x0010000005047890 */ /* 0x000fc8000fffe1ff */
[----:B------:R-:W-:Y:S02]  /*0d10*/  USHF.L.U32 UR5, UR4, 0xb, URZ ;  /* 0x0000000b04057899 */ /* 0x000fe400080006ff */
[----:B------:R-:W-:Y:S01]  /*0d20*/  USHF.L.U32 UR4, UR4, 0x1, URZ ;  /* 0x0000000104047899 */ /* 0x000fe200080006ff */
[----:B------:R-:W2:Y:S11]  /*0d30*/  FENCE.VIEW.ASYNC.S ;  /* 0x00000000000073c6 */ /* 0x000eb60000000000 */
[----:B--2---:R2:W3:Y:S01]  /*0d40*/  SYNCS.EXCH.64 URZ, [UR6+0x260], UR4 ;  /* 0x0002600406ff75b2 */ /* 0x0044e20008000100 */
[----:B------:R2:W1:Y:S01]  /*0d50*/  SYNCS.EXCH.64 URZ, [UR6+0x268], UR4 ;  /* 0x0002680406ff75b2 */ /* 0x0004620008000100 */
[----:B------:R-:W-:Y:S01]  /*0d60*/  NOP ;  /* 0x0000000000007918 */ /* 0x000fe20000000000 */
.L_x_12:
[----:B------:R-:W4:Y:S01]  /*0d70*/  SHFL.IDX PT, R0, R51, RZ, 0x1f ;  /* 0x00001fff33007589 */ /* 0x000f2200000e0000 */
[----:B------:R-:W-:Y:S01]  /*0d80*/  NOP ;  /* 0x0000000000007918 */ /* 0x000fe20000000000 */
[----:B----4-:R-:W-:-:S13]  /*0d90*/  ISETP.NE.AND P1, PT, R0, 0x4, PT ;  /* 0x000000040000780c */ /* 0x010fda0003f25270 */
[----:B------:R-:W-:Y:S05]  /*0da0*/  @P1 BRA `(.L_x_13) ;  /* 0x00000000004c1947 */ /* 0x000fea0003800000 */
[----:B--2---:R-:W2:Y:S01]  /*0db0*/  S2UR UR5, SR_CgaCtaId ;  /* 0x00000000000579c3 */ /* 0x004ea20000008800 */
[----:B---3--:R-:W-:Y:S01]  /*0dc0*/  UMOV UR4, 0xe20 ;  /* 0x00000e2000047882 */ /* 0x008fe20000000000 */
[----:B------:R-:W-:Y:S01]  /*0dd0*/  UMOV UR6, 0x400 ;  /* 0x0000040000067882 */ /* 0x000fe20000000000 */
[----:B------:R-:W-:Y:S01]  /*0de0*/  USEL UR4, UR4, 0xc20, UP3 ;  /* 0x00000c2004047887 */ /* 0x000fe20009800000 */
[----:B------:R-:W-:Y:S01]  /*0df0*/  UMOV UR8, 0x1 ;  /* 0x0000000100087882 */ /* 0x000fe20000000000 */
[----:B------:R-:W-:Y:S01]  /*0e00*/  ELECT P1, URZ, PT ;  /* 0x0000000000ff782f */ /* 0x000fe20003820000 */
[----:B------:R-:W-:-:S04]  /*0e10*/  UIADD3 UR8, UPT, UPT, -UR8, 0x100000, URZ ;  /* 0x0010000008087890 */ /* 0x000fc8000fffe1ff */
[----:B------:R-:W-:Y:S02]  /*0e20*/  USHF.L.U32 UR9, UR8, 0xb, URZ ;  /* 0x0000000b08097899 */ /* 0x000fe400080006ff */
[----:B------:R-:W-:Y:S02]  /*0e30*/  USHF.L.U32 UR8, UR8, 0x1, URZ ;  /* 0x0000000108087899 */ /* 0x000fe400080006ff */
[----:B--2---:R-:W-:Y:S02]  /*0e40*/  ULEA UR6, UR5, UR6, 0x18 ;  /* 0x0000000605067291 */ /* 0x004fe4000f8ec0ff */
[----:B------:R-:W-:-:S04]  /*0e50*/  UIADD3 UR4, UPT, UPT, -UR4, 0x100000, URZ ;  /* 0x0010000004047890 */ /* 0x000fc8000fffe1ff */
[----:B------:R-:W-:Y:S02]  /*0e60*/  USHF.L.U32 UR5, UR4, 0xb, URZ ;  /* 0x0000000b04057899 */ /* 0x000fe400080006ff */
[----:B------:R-:W-:Y:S01]  /*0e70*/  USHF.L.U32 UR4, UR4, 0x1, URZ ;  /* 0x0000000104047899 */ /* 0x000fe200080006ff */
[----:B------:R-:W2:Y:S03]  /*0e80*/  FENCE.VIEW.ASYNC.S ;  /* 0x00000000000073c6 */ /* 0x000ea60000000000 */
[----:B--2---:R4:W2:Y:S08]  /*0e90*/  SYNCS.EXCH.64 URZ, [UR6+0x270], UR8 ;  /* 0x0002700806ff75b2 */ /* 0x0048b00008000100 */
[----:B------:R4:W3:Y:S01]  /*0ea0*/  SYNCS.EXCH.64 URZ, [UR6+0x280], UR4 ;  /* 0x0002800406ff75b2 */ /* 0x0008e20008000100 */
[----:B------:R4:W1:Y:S01]  /*0eb0*/  SYNCS.EXCH.64 URZ, [UR6+0x278], UR8 ;  /* 0x0002780806ff75b2 */ /* 0x0008620008000100 */
[----:B------:R4:W1:Y:S02]  /*0ec0*/  SYNCS.EXCH.64 URZ, [UR6+0x288], UR4 ;  /* 0x0002880406ff75b2 */ /* 0x0008640008000100 */
[----:B----4-:R-:W-:Y:S01]  /*0ed0*/  NOP ;  /* 0x0000000000007918 */ /* 0x010fe20000000000 */
.L_x_13:
[----:B------:R-:W4:Y:S01]  /*0ee0*/  SHFL.IDX PT, R0, R51, RZ, 0x1f ;  /* 0x00001fff33007589 */ /* 0x000f2200000e0000 */
[----:B------:R-:W-:Y:S01]  /*0ef0*/  NOP ;  /* 0x0000000000007918 */ /* 0x000fe20000000000 */
[----:B----4-:R-:W-:-:S13]  /*0f00*/  ISETP.NE.AND P1, PT, R0, 0x5, PT ;  /* 0x000000050000780c */ /* 0x010fda0003f25270 */
[----:B------:R-:W-:Y:S05]  /*0f10*/  @P1 BRA `(.L_x_14) ;  /* 0x0000000000581947 */ /* 0x000fea0003800000 */
[----:B--2---:R-:W2:Y:S01]  /*0f20*/  S2UR UR5, SR_CgaCtaId ;  /* 0x00000000000579c3 */ /* 0x004ea20000008800 */
[----:B---3--:R-:W-:Y:S01]  /*0f30*/  UMOV UR4, 0x400 ;  /* 0x0000040000047882 */ /* 0x008fe20000000000 */
        /* <DEDUP_REMOVED lines=9> */
[----:B--2---:R-:W-:Y:S01]  /*0fd0*/  ULEA UR4, UR5, UR4, 0x18 ;  /* 0x0000000405047291 */ /* 0x004fe2000f8ec0ff */
[----:B------:R-:W2:Y:S11]  /*0fe0*/  FENCE.VIEW.ASYNC.S ;  /* 0x00000000000073c6 */ /* 0x000eb60000000000 */
[----:B--2---:R4:W2:Y:S01]  /*0ff0*/  SYNCS.EXCH.64 URZ, [UR4+0x290], UR6 ;  /* 0x0002900604ff75b2 */ /* 0x0048a20008000100 */
[----:B------:R4:W3:Y:S01]  /*1000*/  SYNCS.EXCH.64 URZ, [UR4+0x2b0], UR8 ;  /* 0x0002b00804ff75b2 */ /* 0x0008e20008000100 */
[----:B------:R4:W1:Y:S01]  /*1010*/  SYNCS.EXCH.64 URZ, [UR4+0x298], UR6 ;  /* 0x0002980604ff75b2 */ /* 0x0008620008000100 */
[----:B------:R4:W1:Y:S01]  /*1020*/  SYNCS.EXCH.64 URZ, [UR4+0x2b8], UR8 ;  /* 0x0002b80804ff75b2 */ /* 0x0008620008000100 */
[----:B------:R4:W1:Y:S01]  /*1030*/  SYNCS.EXCH.64 URZ, [UR4+0x2a0], UR6 ;  /* 0x0002a00604ff75b2 */ /* 0x0008620008000100 */
[----:B------:R4:W1:Y:S01]  /*1040*/  SYNCS.EXCH.64 URZ, [UR4+0x2c0], UR8 ;  /* 0x0002c00804ff75b2 */ /* 0x0008620008000100 */
[----:B------:R4:W1:Y:S01]  /*1050*/  SYNCS.EXCH.64 URZ, [UR4+0x2a8], UR6 ;  /* 0x0002a80604ff75b2 */ /* 0x0008620008000100 */
[----:B------:R4:W1:Y:S02]  /*1060*/  SYNCS.EXCH.64 URZ, [UR4+0x2c8], UR8 ;  /* 0x0002c80804ff75b2 */ /* 0x0008640008000100 */
[----:B----4-:R-:W-:Y:S01]  /*1070*/  NOP ;  /* 0x0000000000007918 */ /* 0x010fe20000000000 */
.L_x_14:
[----:B------:R-:W4:Y:S01]  /*1080*/  SHFL.IDX PT, R0, R51, RZ, 0x1f ;  /* 0x00001fff33007589 */ /* 0x000f2200000e0000 */
[----:B------:R-:W-:Y:S01]  /*1090*/  ISETP.NE.OR P0, PT, RZ, UR22, !P0 ;  /* 0x00000016ff007c0c */ /* 0x000fe2000c705670 */
[----:B------:R-:W-:Y:S01]  /*10a0*/  NOP ;  /* 0x0000000000007918 */ /* 0x000fe20000000000 */
[----:B----4-:R-:W-:-:S13]  /*10b0*/  ISETP.NE.AND P1, PT, R0, 0x3, PT ;  /* 0x000000030000780c */ /* 0x010fda0003f25270 */
[----:B------:R-:W-:Y:S05]  /*10c0*/  @P1 BRA `(.L_x_15) ;  /* 0x0000000000381947 */ /* 0x000fea0003800000 */
[----:B--2---:R-:W2:Y:S01]  /*10d0*/  S2UR UR5, SR_CgaCtaId ;  /* 0x00000000000579c3 */ /* 0x004ea20000008800 */
[----:B---3--:R-:W-:Y:S01]  /*10e0*/  UMOV UR4, 0x400 ;  /* 0x0000040000047882 */ /* 0x008fe20000000000 */
[----:B------:R-:W-:Y:S01]  /*10f0*/  UMOV UR6, 0x20 ;  /* 0x0000002000067882 */ /* 0x000fe20000000000 */
[----:B------:R-:W-:Y:S01]  /*1100*/  ELECT P1, URZ, PT ;  /* 0x0000000000ff782f */ /* 0x000fe20003820000 */
[----:B------:R-:W-:-:S04]  /*1110*/  UIADD3 UR6, UPT, UPT, -UR6, 0x100000, URZ ;  /* 0x0010000006067890 */ /* 0x000fc8000fffe1ff */
[----:B------:R-:W-:Y:S02]  /*1120*/  USHF.L.U32 UR7, UR6, 0xb, URZ ;  /* 0x0000000b06077899 */ /* 0x000fe400080006ff */
[----:B------:R-:W-:Y:S02]  /*1130*/  USHF.L.U32 UR6, UR6, 0x1, URZ ;  /* 0x0000000106067899 */ /* 0x000fe400080006ff */
[----:B--2---:R-:W-:Y:S01]  /*1140*/  ULEA UR4, UR5, UR4, 0x18 ;  /* 0x0000000405047291 */ /* 0x004fe2000f8ec0ff */
[----:B------:R-:W2:Y:S11]  /*1150*/  FENCE.VIEW.ASYNC.S ;  /* 0x00000000000073c6 */ /* 0x000eb60000000000 */
[----:B--2---:R4:W2:Y:S01]  /*1160*/  SYNCS.EXCH.64 URZ, [UR4+0x2d0], UR6 ;  /* 0x0002d00604ff75b2 */ /* 0x0048a20008000100 */
[----:B------:R4:W3:Y:S01]  /*1170*/  SYNCS.EXCH.64 URZ, [UR4+0x2e0], UR6 ;  /* 0x0002e00604ff75b2 */ /* 0x0008e20008000100 */
[----:B------:R4:W1:Y:S01]  /*1180*/  SYNCS.EXCH.64 URZ, [UR4+0x2d8], UR6 ;  /* 0x0002d80604ff75b2 */ /* 0x0008620008000100 */
[----:B------:R4:W1:Y:S02]  /*1190*/  SYNCS.EXCH.64 URZ, [UR4+0x2e8], UR6 ;  /* 0x0002e80604ff75b2 */ /* 0x0008640008000100 */
[----:B----4-:R-:W-:Y:S01]  /*11a0*/  NOP ;  /* 0x0000000000007918 */ /* 0x010fe20000000000 */
.L_x_15:
[----:B---3--:R-:W3:Y:S01]  /*11b0*/  S2UR UR7, SR_CgaCtaId ;  /* 0x00000000000779c3 */ /* 0x008ee20000008800 */
[----:B------:R-:W-:Y:S01]  /*11c0*/  VOTEU.ALL UP0, P0 ;  /* 0x0000000000ff7886 */ /* 0x000fe20000000000 */
[----:B--2---:R-:W-:Y:S01]  /*11d0*/  UMOV UR4, 0x20 ;  /* 0x0000002000047882 */ /* 0x004fe20000000000 */
[----:B------:R-:W2:Y:S01]  /*11e0*/  LDCU UR29, c[0x0][0x36c] ;  /* 0x00006d80ff1d77ac */ /* 0x000ea20008000800 */
[----:B------:R-:W-:Y:S01]  /*11f0*/  NOP ;  /* 0x0000000000007918 */ /* 0x000fe20000000000 */
[----:B------:R-:W-:Y:S01]  /*1200*/  LOP3.LUT R0, R59, 0x1f, RZ, 0xc0, !PT ;  /* 0x0000001f3b007812 */ /* 0x000fe200078ec0ff */
[----:B------:R-:W-:Y:S01]  /*1210*/  @!UP0 UMOV UR6, 0x400 ;  /* 0x0000040000068882 */ /* 0x000fe20000000000 */
[----:B------:R-:W-:-:S04]  /*1220*/  @!UP0 UIADD3 UR4, UPT, UPT, -UR4, 0x100000, URZ ;  /* 0x0010000004048890 */ /* 0x000fc8000fffe1ff */
[----:B------:R-:W-:Y:S02]  /*1230*/  @!UP0 USHF.L.U32 UR5, UR4, 0xb, URZ ;  /* 0x0000000b04058899 */ /* 0x000fe400080006ff */
[----:B------:R-:W-:Y:S02]  /*1240*/  @!UP0 USHF.L.U32 UR4, UR4, 0x1, URZ ;  /* 0x0000000104048899 */ /* 0x000fe400080006ff */
[----:B------:R-:W-:Y:S02]  /*1250*/  UISETP.NE.AND UP4, UPT, UR22, URZ, UPT ;  /* 0x000000ff1600728c */ /* 0x000fe4000bf85270 */
[----:B--2---:R-:W-:Y:S02]  /*1260*/  UISETP.EQ.U32.AND UP1, UPT, UR29, 0x1, UPT ;  /* 0x000000011d00788c */ /* 0x004fe4000bf22070 */
[----:B---3--:R-:W-:Y:S01]  /*1270*/  @!UP0 ULEA UR6, UR7, UR6, 0x18 ;  /* 0x0000000607068291 */ /* 0x008fe2000f8ec0ff */
[----:B------:R-:W-:Y:S01]  /*1280*/  VOTEU.ALL UP0, P0 ;  /* 0x0000000000ff7886 */ /* 0x000fe20000000000 */
[----:B------:R-:W2:Y:S10]  /*1290*/  FENCE.VIEW.ASYNC.S ;  /* 0x00000000000073c6 */ /* 0x000eb40000000000 */
[----:B--2---:R2:W3:Y:S01]  /*12a0*/  @!UP0 SYNCS.EXCH.64 URZ, [UR6+0x2f0], UR4 ;  /* 0x0002f00406ff85b2 */ /* 0x0044e20008000100 */
[----:B------:R-:W-:Y:S05]  /*12b0*/  BRA.U !UP1, `(.L_x_16) ;  /* 0x0000000109087547 */ /* 0x000fea000b800000 */
[----:B-1-3--:R-:W-:Y:S01]  /*12c0*/  UCGABAR_ARV ;  /* 0x00000000000079c7 */ /* 0x00afe20008000000 */
[----:B------:R-:W-:Y:S05]  /*12d0*/  BRA `(.L_x_17) ;  /* 0x0000000000047947 */ /* 0x000fea0003800000 */
.L_x_16:
[----:B-1-3--:R-:W-:Y:S01]  /*12e0*/  NOP ;  /* 0x0000000000007918 */ /* 0x00afe20000000000 */
.L_x_17:
[----:B------:R-:W1:Y:S01]  /*12f0*/  S2UR UR32, SR_CTAID.X ;  /* 0x00000000002079c3 */ /* 0x000e620000002500 */
[----:B------:R-:W-:-:S05]  /*1300*/  CS2R.32 R53, SR_CgaSize ;  /* 0x0000000000357805 */ /* 0x000fca0000008a00 */
[----:B------:R-:W-:-:S05]  /*1310*/  IMAD R53, R53, -0xa0, RZ ;  /* 0xffffff6035357824 */ /* 0x000fca00078e02ff */
[----:B------:R-:W-:-:S14]  /*1320*/  R2UR UR7, R53 ;  /* 0x00000000350772ca */ /* 0x000fdc00000e0000 */
[----:B------:R-:W3:Y:S01]  /*1330*/  LDCU UR7, c[0x0][UR7+0x2b0] ;  /* 0x00005600070777ac */ /* 0x000ee20008000800 */
[----:B------:R-:W-:-:S05]  /*1340*/  CS2R.32 R53, SR_CgaSize ;  /* 0x0000000000357805 */ /* 0x000fca0000008a00 */
[----:B------:R-:W-:-:S05]  /*1350*/  IMAD R53, R53, -0xa0, RZ ;  /* 0xffffff6035357824 */ /* 0x000fca00078e02ff */
[----:B------:R-:W-:-:S14]  /*1360*/  R2UR UR10, R53 ;  /* 0x00000000350a72ca */ /* 0x000fdc00000e0000 */
[----:B------:R-:W4:Y:S01]  /*1370*/  LDCU UR10, c[0x0][UR10+0x2b4] ;  /* 0x000056800a0a77ac */ /* 0x000f220008000800 */
[----:B------:R-:W2:Y:S01]  /*1380*/  S2UR UR9, SR_CTAID.Y ;  /* 0x00000000000979c3 */ /* 0x000ea20000002600 */
[----:B------:R-:W-:-:S05]  /*1390*/  CS2R.32 R53, SR_CgaSize ;  /* 0x0000000000357805 */ /* 0x000fca0000008a00 */
[----:B------:R-:W-:-:S05]  /*13a0*/  IMAD R53, R53, -0xa0, RZ ;  /* 0xffffff6035357824 */ /* 0x000fca00078e02ff */
[----:B------:R-:W-:-:S14]  /*13b0*/  R2UR UR11, R53 ;  /* 0x00000000350b72ca */ /* 0x000fdc00000e0000 */
[----:B------:R-:W4:Y:S01]  /*13c0*/  LDCU UR11, c[0x0][UR11+0x2a0] ;  /* 0x000054000b0b77ac */ /* 0x000f220008000800 */
[----:B------:R-:W-:-:S05]  /*13d0*/  CS2R.32 R53, SR_CgaSize ;  /* 0x0000000000357805 */ /* 0x000fca0000008a00 */
[----:B------:R-:W-:-:S05]  /*13e0*/  IMAD R53, R53, -0xa0, RZ ;  /* 0xffffff6035357824 */ /* 0x000fca00078e02ff */
[----:B------:R-:W-:-:S14]  /*13f0*/  R2UR UR12, R53 ;  /* 0x00000000350c72ca */ /* 0x000fdc00000e0000 */
[----:B------:R-:W4:Y:S01]  /*1400*/  LDCU UR12, c[0x0][UR12+0x2a4] ;  /* 0x000054800c0c77ac */ /* 0x000f220008000800 */
[----:B------:R-:W4:Y:S01]  /*1410*/  S2UR UR13, SR_CgaCtaId ;  /* 0x00000000000d79c3 */ /* 0x000f220000008800 */
[----:B------:R-:W4:Y:S01]  /*1420*/  LDCU UR23, c[0x0][0xb24] ;  /* 0x00016480ff1777ac */ /* 0x000f220008000800 */
[----:B------:R-:W-:Y:S01]  /*1430*/  UMOV UR26, 0x1111 ;  /* 0x00001111001a7882 */ /* 0x000fe20000000000 */
[----:B------:R-:W-:Y:S01]  /*1440*/  UMOV UR25, 0x5 ;  /* 0x0000000500197882 */ /* 0x000fe20000000000 */
[----:B------:R-:W4:Y:S01]  /*1450*/  LDCU UR42, c[0x0][0xb24] ;  /* 0x00016480ff2a77ac */ /* 0x000f220008000800 */
[----:B-1----:R-:W-:-:S03]  /*1460*/  I2FP.F32.U32 R3, UR32 ;  /* 0x0000002000037c45 */ /* 0x002fc60008201000 */
[----:B------:R-:W1:Y:S01]  /*1470*/  S2UR UR36, SR_CTAID.Z ;  /* 0x00000000002479c3 */ /* 0x000e620000002700 */
[----:B------:R-:W1:Y:S01]  /*1480*/  LDCU UR28, c[0x0][0xb30] ;  /* 0x00016600ff1c77ac */ /* 0x000e620008000800 */
[----:B---3--:R-:W-:Y:S01]  /*1490*/  FMUL R3, R3, UR7 ;  /* 0x0000000703037c20 */ /* 0x008fe20008400000 */
[----:B------:R-:W-:Y:S01]  /*14a0*/  UISETP.NE.AND UP5, UPT, UR22, 0x2, UPT ;  /* 0x000000021600788c */ /* 0x000fe2000bfa5270 */
[----:B--2---:R-:W-:Y:S01]  /*14b0*/  I2FP.F32.U32 R2, UR9 ;  /* 0x0000000900027c45 */ /* 0x004fe20008201000 */
[----:B------:R-:W-:Y:S01]  /*14c0*/  UMOV UR27, UR9 ;  /* 0x00000009001b7c82 */ /* 0x000fe20008000000 */
[----:B------:R-:W-:Y:S02]  /*14d0*/  UMOV UR20, UR32 ;  /* 0x0000002000147c82 */ /* 0x000fe40008000000 */
[----:B------:R-:W2:Y:S01]  /*14e0*/  F2I.U32.TRUNC.NTZ R3, R3 ;  /* 0x0000000300037305 */ /* 0x000ea2000020f000 */
[----:B----4-:R-:W-:Y:S01]  /*14f0*/  UISETP.GE.AND UP6, UPT, UR23, 0x1, UPT ;  /* 0x000000011700788c */ /* 0x010fe2000bfc6270 */
[----:B------:R-:W-:Y:S01]  /*1500*/  FMUL R2, R2, UR10 ;  /* 0x0000000a02027c20 */ /* 0x000fe20008400000 */
[----:B------:R-:W-:-:S02]  /*1510*/  USHF.R.U32.HI UR4, URZ, 0x2, UR13 ;  /* 0x00000002ff047899 */ /* 0x000fc4000801160d */
[----:B------:R-:W-:-:S03]  /*1520*/  ULOP3.LUT UR6, UR13, 0xc, URZ, 0xc0, !UPT ;  /* 0x0000000c0d067892 */ /* 0x000fc6000f8ec0ff */
[----:B------:R-:W3:Y:S01]  /*1530*/  F2I.U32.TRUNC.NTZ R2, R2 ;  /* 0x0000000200027305 */ /* 0x000ee2000020f000 */
[----:B------:R-:W-:Y:S02]  /*1540*/  ULOP3.LUT UR33, UR4, 0x3, URZ, 0xc0, !UPT ;  /* 0x0000000304217892 */ /* 0x000fe4000f8ec0ff */
[----:B------:R-:W-:Y:S02]  /*1550*/  ULOP3.LUT UR8, UR13, 0x3, URZ, 0xc0, !UPT ;  /* 0x000000030d087892 */ /* 0x000fe4000f8ec0ff */
[----:B------:R-:W-:Y:S02]  /*1560*/  ULOP3.LUT UR4, UR6, 0x1, UR13, 0xf8, !UPT ;  /* 0x0000000106047892 */ /* 0x000fe4000f8ef80d */
[----:B------:R-:W-:Y:S01]  /*1570*/  USHF.R.U32.HI UR5, URZ, 0x1, UR13 ;  /* 0x00000001ff057899 */ /* 0x000fe2000801160d */
[----:B--2---:R-:W-:Y:S01]  /*1580*/  R2UR UR6, R3 ;  /* 0x00000000030672ca */ /* 0x004fe200000e0000 */
[----:B------:R-:W-:Y:S01]  /*1590*/  UISETP.GT.U32.AND UP1, UPT, UR8, 0xffff, UPT ;  /* 0x0000ffff0800788c */ /* 0x000fe2000bf24070 */
[----:B------:R-:W-:Y:S01]  /*15a0*/  PRMT R3, RZ, 0x7610, R3 ;  /* 0x00007610ff037816 */ /* 0x000fe20000000003 */
[----:B------:R-:W-:-:S02]  /*15b0*/  UISETP.GT.U32.AND UP0, UPT, UR4, 0xffff, UPT ;  /* 0x0000ffff0400788c */ /* 0x000fc4000bf04070 */
[----:B------:R-:W-:Y:S01]  /*15c0*/  ULOP3.LUT UR49, UR5, 0x1, URZ, 0xc0, !UPT ;  /* 0x0000000105317892 */ /* 0x000fe2000f8ec0ff */
[----:B---3--:R-:W-:Y:S01]  /*15d0*/  R2UR UR7, R2 ;  /* 0x00000000020772ca */ /* 0x008fe200000e0000 */
[----:B------:R-:W-:Y:S01]  /*15e0*/  USEL UR5, UR8, 0xffff, !UP1 ;  /* 0x0000ffff08057887 */ /* 0x000fe2000c800000 */
[----:B------:R-:W-:Y:S01]  /*15f0*/  PRMT R2, RZ, 0x7610, R2 ;  /* 0x00007610ff027816 */ /* 0x000fe20000000002 */
[----:B------:R-:W-:Y:S02]  /*1600*/  USEL UR4, UR4, 0xffff, !UP0 ;  /* 0x0000ffff04047887 */ /* 0x000fe4000c000000 */
[----:B------:R-:W-:Y:S02]  /*1610*/  ULOP3.LUT UR5, UR5, 0xffff, URZ, 0xc0, !UPT ;  /* 0x0000ffff05057892 */ /* 0x000fe4000f8ec0ff */
[----:B------:R-:W-:Y:S02]  /*1620*/  ULOP3.LUT UR4, UR4, 0xffff, URZ, 0xc0, !UPT ;  /* 0x0000ffff04047892 */ /* 0x000fe4000f8ec0ff */
[----:B------:R-:W-:-:S02]  /*1630*/  USHF.L.U32 UR26, UR26, UR5, URZ ;  /* 0x000000051a1a7299 */ /* 0x000fc400080006ff */
[----:B------:R-:W-:Y:S02]  /*1640*/  USHF.L.U32 UR25, UR25, UR4, URZ ;  /* 0x0000000419197299 */ /* 0x000fe400080006ff */
[----:B------:R-:W-:Y:S02]  /*1650*/  UIADD3 UR5, UPT, UPT, -UR6, URZ, URZ ;  /* 0x000000ff06057290 */ /* 0x000fe4000fffe1ff */
[----:B------:R-:W-:Y:S02]  /*1660*/  UIADD3 UR4, UPT, UPT, -UR7, URZ, URZ ;  /* 0x000000ff07047290 */ /* 0x000fe4000fffe1ff */
[----:B------:R-:W-:Y:S02]  /*1670*/  UIMAD UR5, UR11, UR5, UR32 ;  /* 0x000000050b0572a4 */ /* 0x000fe4000f8e0220 */
[----:B------:R-:W-:Y:S02]  /*1680*/  UIMAD UR4, UR12, UR4, UR9 ;  /* 0x000000040c0472a4 */ /* 0x000fe4000f8e0209 */
[----:B------:R-:W-:-:S02]  /*1690*/  USHF.L.U32 UR31, UR13, 0x7, URZ ;  /* 0x000000070d1f7899 */ /* 0x000fc400080006ff */
[----:B------:R-:W-:Y:S01]  /*16a0*/  USHF.L.U32 UR30, UR13, 0x8, URZ ;  /* 0x000000080d1e7899 */ /* 0x000fe200080006ff */
[----:B------:R-:W-:Y:S01]  /*16b0*/  IMAD.U32 R53, RZ, RZ, UR5 ;  /* 0x00000005ff357e24 */ /* 0x000fe2000f8e00ff */
[----:B------:R-:W-:Y:S01]  /*16c0*/  ULOP3.LUT UR31, UR31, 0x600, URZ, 0xc0, !UPT ;  /* 0x000006001f1f7892 */ /* 0x000fe2000f8ec0ff */
[----:B------:R-:W-:Y:S01]  /*16d0*/  IMAD.U32 R52, RZ, RZ, UR4 ;  /* 0x00000004ff347e24 */ /* 0x000fe2000f8e00ff */
[----:B------:R-:W-:Y:S01]  /*16e0*/  ULOP3.LUT UR30, UR30, 0x200, URZ, 0xc0, !UPT ;  /* 0x000002001e1e7892 */ /* 0x000fe2000f8ec0ff */
[----:B-1----:R-:W-:Y:S11]  /*16f0*/  BRA.U UP4, `(.L_x_18) ;  /* 0x0000000104b47547 */ /* 0x002ff6000b800000 */
[----:B------:R-:W-:Y:S02]  /*1700*/  R2UR UR17, R52 ;  /* 0x00000000341172ca */ /* 0x000fe400000e0000 */
[----:B------:R-:W-:-:S11]  /*1710*/  R2UR UR18, R53 ;  /* 0x00000000351272ca */ /* 0x000fd600000e0000 */
[----:B------:R-:W-:Y:S02]  /*1720*/  UISETP.NE.AND UP0, UPT, UR17, URZ, UPT ;  /* 0x000000ff1100728c */ /* 0x000fe4000bf05270 */
[----:B------:R-:W-:Y:S02]  /*1730*/  ULOP3.LUT UR4, UR18, 0x2, URZ, 0x3c, !UPT ;  /* 0x0000000212047892 */ /* 0x000fe4000f8e3cff */
[----:B------:R-:W-:Y:S02]  /*1740*/  UISETP.GT.U32.AND UP1, UPT, UR18, 0x1, UP0 ;  /* 0x000000011200788c */ /* 0x000fe40008724070 */
[----:B------:R-:W-:Y:S02]  /*1750*/  UISETP.NE.AND UP2, UPT, UR17, 0x1, UPT ;  /* 0x000000011100788c */ /* 0x000fe4000bf45270 */
[----:B------:R-:W-:Y:S02]  /*1760*/  UISETP.GT.U32.AND UP0, UPT, UR4, 0x1, UP0 ;  /* 0x000000010400788c */ /* 0x000fe40008704070 */
[----:B------:R-:W-:-:S02]  /*1770*/  USEL UR7, URZ, 0x1, UP1 ;  /* 0x00000001ff077887 */ /* 0x000fc40008800000 */
[----:B------:R-:W-:Y:S02]  /*1780*/  USEL UR8, URZ, 0x2, UP1 ;  /* 0x00000002ff087887 */ /* 0x000fe40008800000 */
[----:B------:R-:W-:Y:S02]  /*1790*/  UISETP.GT.U32.AND UP1, UPT, UR18, 0x1, UP2 ;  /* 0x000000011200788c */ /* 0x000fe40009724070 */
[----:B------:R-:W-:Y:S02]  /*17a0*/  USEL UR12, URZ, 0x4, UP0 ;  /* 0x00000004ff0c7887 */ /* 0x000fe40008000000 */
[----:B------:R-:W-:Y:S02]  /*17b0*/  USEL UR15, URZ, 0x8, UP0 ;  /* 0x00000008ff0f7887 */ /* 0x000fe40008000000 */
[----:B------:R-:W-:Y:S02]  /*17c0*/  UISETP.GT.U32.AND UP0, UPT, UR4, 0x1, UP2 ;  /* 0x000000010400788c */ /* 0x000fe40009704070 */
[----:B------:R-:W-:-:S02]  /*17d0*/  USEL UR6, URZ, 0x10, UP1 ;  /* 0x00000010ff067887 */ /* 0x000fc40008800000 */
[----:B------:R-:W-:Y:S02]  /*17e0*/  USEL UR11, URZ, 0x20, UP1 ;  /* 0x00000020ff0b7887 */ /* 0x000fe40008800000 */
[----:B------:R-:W-:Y:S02]  /*17f0*/  UISETP.NE.AND UP1, UPT, UR17, 0x2, UPT ;  /* 0x000000021100788c */ /* 0x000fe4000bf25270 */
[----:B------:R-:W-:Y:S02]  /*1800*/  USEL UR14, URZ, 0x40, UP0 ;  /* 0x00000040ff0e7887 */ /* 0x000fe40008000000 */
[----:B------:R-:W-:Y:S02]  /*1810*/  USEL UR16, URZ, 0x80, UP0 ;  /* 0x00000080ff107887 */ /* 0x000fe40008000000 */
[----:B------:R-:W-:Y:S02]  /*1820*/  UISETP.GT.U32.AND UP0, UPT, UR18, 0x1, UP1 ;  /* 0x000000011200788c */ /* 0x000fe40008f04070 */
[----:B------:R-:W-:-:S02]  /*1830*/  UISETP.NE.AND UP2, UPT, UR17, 0x3, UPT ;  /* 0x000000031100788c */ /* 0x000fc4000bf45270 */
[----:B------:R-:W-:Y:S02]  /*1840*/  USEL UR5, URZ, 0x100, UP0 ;  /* 0x00000100ff057887 */ /* 0x000fe40008000000 */
[----:B------:R-:W-:Y:S02]  /*1850*/  USEL UR10, URZ, 0x200, UP0 ;  /* 0x00000200ff0a7887 */ /* 0x000fe40008000000 */
[----:B------:R-:W-:Y:S02]  /*1860*/  UISETP.GT.U32.AND UP0, UPT, UR18, 0x1, UP2 ;  /* 0x000000011200788c */ /* 0x000fe40009704070 */
[----:B------:R-:W-:Y:S02]  /*1870*/  UIADD3 UR5, UPT, UPT, UR5, UR6, UR7 ;  /* 0x0000000605057290 */ /* 0x000fe4000fffe007 */
[----:B------:R-:W-:Y:S02]  /*1880*/  USEL UR9, URZ, 0x1000, UP0 ;  /* 0x00001000ff097887 */ /* 0x000fe40008000000 */
[----:B------:R-:W-:-:S02]  /*1890*/  USEL UR13, URZ, 0x2000, UP0 ;  /* 0x00002000ff0d7887 */ /* 0x000fc40008000000 */
[----:B------:R-:W-:Y:S02]  /*18a0*/  UIADD3 UR5, UPT, UPT, UR8, UR9, UR5 ;  /* 0x0000000908057290 */ /* 0x000fe4000fffe005 */
[----:B------:R-:W-:Y:S02]  /*18b0*/  UISETP.GT.U32.AND UP1, UPT, UR4, 0x1, UP1 ;  /* 0x000000010400788c */ /* 0x000fe40008f24070 */
[----:B------:R-:W-:Y:S02]  /*18c0*/  UIADD3 UR5, UPT, UPT, UR10, UR11, UR5 ;  /* 0x0000000b0a057290 */ /* 0x000fe4000fffe005 */
[----:B------:R-:W-:Y:S02]  /*18d0*/  UISETP.GT.U32.AND UP0, UPT, UR4, 0x1, UP2 ;  /* 0x000000010400788c */ /* 0x000fe40009704070 */
[----:B------:R-:W-:Y:S02]  /*18e0*/  USEL UR4, URZ, 0x400, UP1 ;  /* 0x00000400ff047887 */ /* 0x000fe40008800000 */
[----:B------:R-:W-:-:S02]  /*18f0*/  UIADD3 UR5, UPT, UPT, UR12, UR13, UR5 ;  /* 0x0000000d0c057290 */ /* 0x000fc4000fffe005 */
[----:B------:R-:W-:Y:S02]  /*1900*/  USEL UR6, URZ, 0x4000, UP0 ;  /* 0x00004000ff067887 */ /* 0x000fe40008000000 */
[----:B------:R-:W-:Y:S02]  /*1910*/  UIADD3 UR5, UPT, UPT, UR4, UR14, UR5 ;  /* 0x0000000e04057290 */ /* 0x000fe4000fffe005 */
[----:B------:R-:W-:Y:S02]  /*1920*/  USEL UR7, URZ, 0x800, UP1 ;  /* 0x00000800ff077887 */ /* 0x000fe40008800000 */
[----:B------:R-:W-:Y:S02]  /*1930*/  ULOP3.LUT UR4, UR18, 0xfffffffe, URZ, 0xc0, !UPT ;  /* 0xfffffffe12047892 */ /* 0x000fe4000f8ec0ff */
[----:B------:R-:W-:Y:S02]  /*1940*/  UIADD3 UR5, UPT, UPT, UR15, UR6, UR5 ;  /* 0x000000060f057290 */ /* 0x000fe4000fffe005 */
[----:B------:R-:W-:-:S02]  /*1950*/  ULEA UR4, UR17, UR4, 0x2 ;  /* 0x0000000411047291 */ /* 0x000fc4000f8e10ff */
[----:B------:R-:W-:Y:S02]  /*1960*/  USEL UR6, URZ, 0x8000, UP0 ;  /* 0x00008000ff067887 */ /* 0x000fe40008000000 */
[----:B------:R-:W-:-:S03]  /*1970*/  UIADD3 UR5, UPT, UPT, UR7, UR16, UR5 ;  /* 0x0000001007057290 */ /* 0x000fc6000fffe005 */
[----:B------:R-:W-:Y:S01]  /*1980*/  UMOV UR7, 0x3 ;  /* 0x0000000300077882 */ /* 0x000fe20000000000 */
[----:B------:R-:W-:Y:S02]  /*1990*/  UIADD3 UR5, UPT, UPT, UR5, UR6, URZ ;  /* 0x0000000605057290 */ /* 0x000fe4000fffe0ff */
[----:B------:R-:W-:-:S04]  /*19a0*/  USHF.L.U32 UR4, UR7, UR4, URZ ;  /* 0x0000000407047299 */ /* 0x000fc800080006ff */
[----:B------:R-:W-:Y:S02]  /*19b0*/  IMAD.U32 R3, RZ, RZ, UR5 ;  /* 0x00000005ff037e24 */ /* 0x000fe4000f8e00ff */
[----:B------:R-:W-:Y:S02]  /*19c0*/  IMAD.U32 R2, RZ, RZ, UR4 ;  /* 0x00000004ff027e24 */ /* 0x000fe4000f8e00ff */
.L_x_18:
[----:B------:R-:W-:Y:S05]  /*19d0*/  BRA.U !UP6, `(.L_x_19) ;  /* 0x000000010ed47547 */ /* 0x000fea000b800000 */
[----:B------:R-:W1:Y:S01]  /*19e0*/  LDCU.128 UR12, c[0x0][0xb10] ;  /* 0x00016200ff0c77ac */ /* 0x000e620008000c00 */
[----:B------:R-:W2:Y:S01]  /*19f0*/  LDCU UR6, c[0x0][0x370] ;  /* 0x00006e00ff0677ac */ /* 0x000ea20008000800 */
[----:B------:R-:W3:Y:S01]  /*1a00*/  LDCU UR5, c[0x0][0x374] ;  /* 0x00006e80ff0577ac */ /* 0x000ee20008000800 */
[----:B------:R-:W4:Y:S01]  /*1a10*/  LDCU UR24, c[0x0][0xb0c] ;  /* 0x00016180ff1877ac */ /* 0x000f220008000800 */
[----:B------:R-:W4:Y:S01]  /*1a20*/  LDCU UR4, c[0x0][0xb20] ;  /* 0x00016400ff0477ac */ /* 0x000f220008000800 */
[----:B------:R-:W4:Y:S01]  /*1a30*/  LDCU.64 UR8, c[0x0][0xb28] ;  /* 0x00016500ff0877ac */ /* 0x000f220008000a00 */
[----:B-1----:R-:W-:Y:S02]  /*1a40*/  UISETP.NE.AND UP0, UPT, UR14, 0x1, UPT ;  /* 0x000000010e00788c */ /* 0x002fe4000bf05270 */
[----:B---3--:R-:W-:Y:S02]  /*1a50*/  UIMAD.WIDE.U32 UR10, UR5, UR15, URZ ;  /* 0x0000000f050a72a5 */ /* 0x008fe4000f8e00ff */
[----:B--2---:R-:W-:-:S02]  /*1a60*/  UIMAD.WIDE.U32 UR18, UR6, UR12, URZ ;  /* 0x0000000c061272a5 */ /* 0x004fc4000f8e00ff */
[----:B----4-:R-:W-:Y:S02]  /*1a70*/  UISETP.NE.AND UP1, UPT, UR24, 0x1, UPT ;  /* 0x000000011800788c */ /* 0x010fe4000bf25270 */
[----:B------:R-:W-:Y:S01]  /*1a80*/  UISETP.NE.AND UP2, UPT, UR23, 0x1, UPT ;  /* 0x000000011700788c */ /* 0x000fe2000bf45270 */
[----:B------:R-:W-:Y:S02]  /*1a90*/  UMOV UR10, UR11 ;  /* 0x0000000b000a7c82 */ /* 0x000fe40008000000 */
[----:B------:R-:W-:Y:S01]  /*1aa0*/  UMOV UR18, UR19 ;  /* 0x0000001300127c82 */ /* 0x000fe20008000000 */
[----:B------:R-:W-:Y:S02]  /*1ab0*/  @UP0 USHF.R.U32.HI UR5, URZ, UR4, UR10 ;  /* 0x00000004ff050299 */ /* 0x000fe4000801160a */
[----:B------:R-:W-:Y:S02]  /*1ac0*/  UIMAD.WIDE.U32 UR20, UR27, UR15, URZ ;  /* 0x0000000f1b1472a5 */ /* 0x000fe4000f8e00ff */
[----:B------:R-:W-:-:S02]  /*1ad0*/  UIMAD.WIDE.U32 UR10, UR5, UR8, URZ ;  /* 0x00000008050a72a5 */ /* 0x000fc4000f8e00ff */
[----:B------:R-:W-:Y:S02]  /*1ae0*/  @UP1 USHF.R.U32.HI UR6, URZ, UR13, UR18 ;  /* 0x0000000dff061299 */ /* 0x000fe40008011612 */
[----:B------:R-:W-:Y:S02]  /*1af0*/  UIMAD.WIDE.U32 UR16, UR32, UR12, URZ ;  /* 0x0000000c201072a5 */ /* 0x000fe4000f8e00ff */
[----:B------:R-:W-:Y:S01]  /*1b00*/  UIMAD.WIDE.U32 UR18, UR6, UR8, URZ ;  /* 0x00000008061272a5 */ /* 0x000fe2000f8e00ff */
[----:B------:R-:W-:Y:S01]  /*1b10*/  UMOV UR20, UR21 ;  /* 0x0000001500147c82 */ /* 0x000fe20008000000 */
[----:B------:R-:W-:Y:S01]  /*1b20*/  UMOV UR10, UR11 ;  /* 0x0000000b000a7c82 */ /* 0x000fe20008000000 */
[----:B------:R-:W-:Y:S02]  /*1b30*/  USHF.R.U32.HI UR20, URZ, UR4, UR20 ;  /* 0x00000004ff147299 */ /* 0x000fe40008011614 */
[----:B------:R-:W-:Y:S02]  /*1b40*/  @UP2 USHF.R.U32.HI UR5, URZ, UR9, UR10 ;  /* 0x00000009ff052299 */ /* 0x000fe4000801160a */
[----:B------:R-:W-:Y:S01]  /*1b50*/  UMOV UR7, UR19 ;  /* 0x0000001300077c82 */ /* 0x000fe20008000000 */
[----:B------:R-:W-:Y:S01]  /*1b60*/  UMOV UR16, UR17 ;  /* 0x0000001100107c82 */ /* 0x000fe20008000000 */
[----:B------:R-:W-:-:S02]  /*1b70*/  @UP2 USHF.R.U32.HI UR6, URZ, UR9, UR7 ;  /* 0x00000009ff062299 */ /* 0x000fc40008011607 */
[----:B------:R-:W-:Y:S02]  /*1b80*/  USHF.R.U32.HI UR16, URZ, UR13, UR16 ;  /* 0x0000000dff107299 */ /* 0x000fe40008011610 */
[----:B------:R-:W-:Y:S02]  /*1b90*/  USEL UR4, UR27, UR20, !UP0 ;  /* 0x000000141b047287 */ /* 0x000fe4000c000000 */
[----:B------:R-:W-:Y:S02]  /*1ba0*/  UIMAD UR7, UR5, UR23, URZ ;  /* 0x00000017050772a4 */ /* 0x000fe4000f8e02ff */
[----:B------:R-:W-:Y:S02]  /*1bb0*/  USEL UR5, UR32, UR16, !UP1 ;  /* 0x0000001020057287 */ /* 0x000fe4000c800000 */
[----:B------:R-:W-:Y:S02]  /*1bc0*/  UIMAD UR12, UR6, UR23, URZ ;  /* 0x00000017060c72a4 */ /* 0x000fe4000f8e02ff */
[----:B------:R-:W-:-:S02]  /*1bd0*/  UISETP.GE.AND UP0, UPT, UR4, UR7, UPT ;  /* 0x000000070400728c */ /* 0x000fc4000bf06270 */
[----:B------:R-:W-:Y:S02]  /*1be0*/  UIMAD.WIDE.U32 UR10, UR4, UR8, URZ ;  /* 0x00000008040a72a5 */ /* 0x000fe4000f8e00ff */
[----:B------:R-:W-:Y:S02]  /*1bf0*/  UISETP.GE.OR UP0, UPT, UR5, UR12, UP0 ;  /* 0x0000000c0500728c */ /* 0x000fe40008706670 */
[----:B------:R-:W-:Y:S02]  /*1c00*/  UIMAD.WIDE.U32 UR12, UR5, UR8, URZ ;  /* 0x00000008050c72a5 */ /* 0x000fe4000f8e00ff */
[----:B------:R-:W-:Y:S01]  /*1c10*/  UIADD3 UR10, UPT, UPT, -UR4, URZ, URZ ;  /* 0x000000ff040a7290 */ /* 0x000fe2000fffe1ff */
[----:B------:R-:W-:Y:S01]  /*1c20*/  UMOV UR8, UR11 ;  /* 0x0000000b00087c82 */ /* 0x000fe20008000000 */
[----:B------:R-:W-:Y:S02]  /*1c30*/  UIADD3 UR20, UPT, UPT, -UR5, URZ, URZ ;  /* 0x000000ff05147290 */ /* 0x000fe4000fffe1ff */
[----:B------:R-:W-:-:S03]  /*1c40*/  USHF.R.U32.HI UR8, URZ, UR9, UR8 ;  /* 0x00000009ff087299 */ /* 0x000fc60008011608 */
[----:B------:R-:W-:Y:S01]  /*1c50*/  @!UP0 UMOV UR7, UR13 ;  /* 0x0000000d00078c82 */ /* 0x000fe20008000000 */
[----:B------:R-:W-:Y:S02]  /*1c60*/  UIMAD UR27, UR14, UR10, UR27 ;  /* 0x0000000a0e1b72a4 */ /* 0x000fe4000f8e021b */
[----:B------:R-:W-:Y:S02]  /*1c70*/  USEL UR8, UR4, UR8, !UP2 ;  /* 0x0000000804087287 */ /* 0x000fe4000d000000 */
[----:B------:R-:W-:Y:S02]  /*1c80*/  @!UP0 USHF.R.U32.HI UR7, URZ, UR9, UR7 ;  /* 0x00000009ff078299 */ /* 0x000fe40008011607 */
[----:B------:R-:W-:Y:S02]  /*1c90*/  UIADD3 UR9, UPT, UPT, -UR8, URZ, URZ ;  /* 0x000000ff08097290 */ /* 0x000fe4000fffe1ff */
[----:B------:R-:W-:Y:S02]  /*1ca0*/  @!UP0 USEL UR7, UR5, UR7, !UP2 ;  /* 0x0000000705078287 */ /* 0x000fe4000d000000 */
[----:B------:R-:W-:-:S02]  /*1cb0*/  UIMAD UR9, UR23, UR9, UR4 ;  /* 0x00000009170972a4 */ /* 0x000fc4000f8e0204 */
[----:B------:R-:W-:Y:S02]  /*1cc0*/  @!UP0 UIADD3 UR8, UPT, UPT, UR8, -UR7, URZ ;  /* 0x8000000708088290 */ /* 0x000fe4000fffe0ff */
[----:B------:R-:W-:Y:S02]  /*1cd0*/  @!UP0 UIMAD UR6, UR9, UR6, UR7 ;  /* 0x00000006090682a4 */ /* 0x000fe4000f8e0207 */
[----:B------:R-:W-:Y:S02]  /*1ce0*/  @!UP0 UIMAD UR4, UR8, UR23, UR5 ;  /* 0x00000017080482a4 */ /* 0x000fe4000f8e0205 */
[----:B------:R-:W-:Y:S02]  /*1cf0*/  UIMAD UR20, UR24, UR20, UR32 ;  /* 0x00000014181472a4 */ /* 0x000fe4000f8e0220 */
[----:B------:R-:W-:Y:S01]  /*1d00*/  UIMAD UR27, UR4, UR14, UR27 ;  /* 0x0000000e041b72a4 */ /* 0x000fe2000f8e021b */
[----:B------:R-:W-:Y:S02]  /*1d10*/  @!UP0 UMOV UR5, UR6 ;  /* 0x0000000600058c82 */ /* 0x000fe40008000000 */
[----:B------:R-:W-:-:S12]  /*1d20*/  UIMAD UR20, UR5, UR24, UR20 ;  /* 0x00000018051472a4 */ /* 0x000fd8000f8e0214 */
.L_x_19:
[----:B------:R-:W-:-:S09]  /*1d30*/  UISETP.NE.AND UP0, UPT, UR28, 0x1, UPT ;  /* 0x000000011c00788c */ /* 0x000fd2000bf05270 */
[----:B------:R-:W-:Y:S05]  /*1d40*/  BRA.U UP0, `(.L_x_20) ;  /* 0x0000000100447547 */ /* 0x000fea000b800000 */
[----:B------:R-:W1:Y:S01]  /*1d50*/  LDCU.128 UR8, c[0x0][0xb10] ;  /* 0x00016200ff0877ac */ /* 0x000e620008000c00 */
[----:B------:R-:W2:Y:S01]  /*1d60*/  LDCU UR12, c[0x0][0xb0c] ;  /* 0x00016180ff0c77ac */ /* 0x000ea20008000800 */
[----:B------:R-:W3:Y:S01]  /*1d70*/  LDCU UR13, c[0x0][0xb20] ;  /* 0x00016400ff0d77ac */ /* 0x000ee20008000800 */
[----:B-1----:R-:W-:Y:S02]  /*1d80*/  UIMAD.WIDE.U32 UR6, UR20, UR8, URZ ;  /* 0x00000008140672a5 */ /* 0x002fe4000f8e00ff */
[----:B------:R-:W-:Y:S02]  /*1d90*/  UIMAD.WIDE.U32 UR4, UR27, UR11, URZ ;  /* 0x0000000b1b0472a5 */ /* 0x000fe4000f8e00ff */
[----:B--2---:R-:W-:Y:S02]  /*1da0*/  UISETP.NE.AND UP1, UPT, UR12, 0x1, UPT ;  /* 0x000000010c00788c */ /* 0x004fe4000bf25270 */
[----:B------:R-:W-:Y:S01]  /*1db0*/  UISETP.NE.AND UP0, UPT, UR10, 0x1, UPT ;  /* 0x000000010a00788c */ /* 0x000fe2000bf05270 */
[----:B------:R-:W-:-:S02]  /*1dc0*/  UMOV UR6, UR7 ;  /* 0x0000000700067c82 */ /* 0x000fc40008000000 */
[----:B------:R-:W-:Y:S01]  /*1dd0*/  UMOV UR4, UR5 ;  /* 0x0000000500047c82 */ /* 0x000fe20008000000 */
[----:B------:R-:W-:Y:S02]  /*1de0*/  USHF.R.U32.HI UR6, URZ, UR9, UR6 ;  /* 0x00000009ff067299 */ /* 0x000fe40008011606 */
[----:B---3--:R-:W-:Y:S02]  /*1df0*/  USHF.R.U32.HI UR4, URZ, UR13, UR4 ;  /* 0x0000000dff047299 */ /* 0x008fe40008011604 */
[----:B------:R-:W-:Y:S02]  /*1e00*/  USEL UR5, UR20, UR6, !UP1 ;  /* 0x0000000614057287 */ /* 0x000fe4000c800000 */
[----:B------:R-:W-:-:S04]  /*1e10*/  USEL UR4, UR27, UR4, !UP0 ;  /* 0x000000041b047287 */ /* 0x000fc8000c000000 */
[----:B------:R-:W-:Y:S02]  /*1e20*/  UIADD3 UR6, UPT, UPT, -UR4, UR5, URZ ;  /* 0x0000000504067290 */ /* 0x000fe4000fffe1ff */
[----:B------:R-:W-:Y:S02]  /*1e30*/  UIADD3 UR4, UPT, UPT, UR4, -UR5, URZ ;  /* 0x8000000504047290 */ /* 0x000fe4000fffe0ff */
[----:B------:R-:W-:Y:S02]  /*1e40*/  UIMAD UR27, UR6, UR10, UR27 ;  /* 0x0000000a061b72a4 */ /* 0x000fe4000f8e021b */
[----:B------:R-:W-:-:S12]  /*1e50*/  UIMAD UR20, UR4, UR12, UR20 ;  /* 0x0000000c041472a4 */ /* 0x000fd8000f8e0214 */
.L_x_20:
[----:B------:R-:W-:-:S09]  /*1e60*/  UISETP.EQ.U32.AND UP0, UPT, UR29, 0x1, UPT ;  /* 0x000000011d00788c */ /* 0x000fd2000bf02070 */
[----:B------:R-:W-:Y:S05]  /*1e70*/  BRA.U !UP0, `(.L_x_21) ;  /* 0x00000001080c7547 */ /* 0x000fea000b800000 */
[----:B------:R-:W-:Y:S01]  /*1e80*/  UCGABAR_WAIT ;  /* 0x0000000000007dc7 */ /* 0x000fe20008000000 */
[----:B------:R-:W-:Y:S01]  /*1e90*/  CCTL.IVALL ;  /* 0x00000000ff00798f */ /* 0x000fe20002000000 */
[----:B------:R-:W-:Y:S05]  /*1ea0*/  BRA `(.L_x_22) ;  /* 0x0000000000047947 */ /* 0x000fea0003800000 */
.L_x_21:
[----:B------:R-:W-:Y:S06]  /*1eb0*/  BAR.SYNC.DEFER_BLOCKING 0x0 ;  /* 0x0000000000007b1d */ /* 0x000fec0000010000 */
.L_x_22:
[----:B------:R-:W-:Y:S05]  /*1ec0*/  BRA.U UP5, `(.L_x_23) ;  /* 0x0000002505607547 */ /* 0x000fea000b800000 */
[----:B------:R-:W1:Y:S01]  /*1ed0*/  S2UR UR4, SR_CgaCtaId ;  /* 0x00000000000479c3 */ /* 0x000e620000008800 */
[----:B------:R-:W2:Y:S01]  /*1ee0*/  LDCU UR7, c[0x0][0x38c] ;  /* 0x00007180ff0777ac */ /* 0x000ea20008000800 */
[----:B------:R-:W-:Y:S01]  /*1ef0*/  PLOP3.LUT P1, PT, PT, PT, UP3, 0x80, 0x8 ;  /* 0x000000000008781c */ /* 0x000fe20003f2f038 */
[----:B------:R-:W-:Y:S01]  /*1f00*/  IMAD.MOV.U32 R12, RZ, RZ, 0x1 ;  /* 0x00000001ff0c7424 */ /* 0x000fe200078e00ff */
[----:B------:R-:W-:Y:S01]  /*1f10*/  ISETP.NE.AND P2, PT, R0, RZ, P3 ;  /* 0x000000ff0000720c */ /* 0x000fe20001f45270 */
[----:B------:R-:W-:Y:S01]  /*1f20*/  UMOV UR21, 0x400 ;  /* 0x0000040000157882 */ /* 0x000fe20000000000 */
[----:B------:R-:W-:Y:S01]  /*1f30*/  UISETP.NE.AND UP0, UPT, UR22, URZ, UPT ;  /* 0x000000ff1600728c */ /* 0x000fe2000bf05270 */
[----:B------:R-:W-:Y:S01]  /*1f40*/  PLOP3.LUT P1, PT, P1, PT, PT, 0x8, 0x80 ;  /* 0x000000000080781c */ /* 0x000fe20000f2e170 */
[----:B------:R-:W-:Y:S01]  /*1f50*/  USHF.L.U32 UR6, UR32, 0x5, URZ ;  /* 0x0000000520067899 */ /* 0x000fe200080006ff */
[----:B------:R-:W-:Y:S01]  /*1f60*/  CS2R R10, SRZ ;  /* 0x00000000000a7805 */ /* 0x000fe2000001ff00 */
[----:B------:R-:W-:Y:S01]  /*1f70*/  USEL UR24, UR40, 0x2, UP0 ;  /* 0x0000000228187887 */ /* 0x000fe20008000000 */
[----:B------:R-:W-:Y:S01]  /*1f80*/  IMAD.MOV.U32 R9, RZ, RZ, RZ ;  /* 0x000000ffff097224 */ /* 0x000fe200078e00ff */
[----:B------:R-:W-:Y:S01]  /*1f90*/  USHF.L.U32 UR48, UR32, 0x6, URZ ;  /* 0x0000000620307899 */ /* 0x000fe200080006ff */
[----:B------:R-:W-:Y:S01]  /*1fa0*/  IMAD.MOV.U32 R8, RZ, RZ, 0x1 ;  /* 0x00000001ff087424 */ /* 0x000fe200078e00ff */
[----:B------:R-:W3:Y:S02]  /*1fb0*/  LDCU UR44, c[0x0][0x370] ;  /* 0x00006e00ff2c77ac */ /* 0x000ee40008000800 */
[----:B------:R-:W-:-:S02]  /*1fc0*/  ULOP3.LUT UR48, UR48, 0x40, URZ, 0xc0, !UPT ;  /* 0x0000004030307892 */ /* 0x000fc4000f8ec0ff */
[----:B--2---:R-:W-:Y:S02]  /*1fd0*/  UIADD3 UR5, UPT, UPT, UR7, 0x1f, URZ ;  /* 0x0000001f07057890 */ /* 0x004fe4000fffe0ff */
[----:B------:R-:W-:Y:S02]  /*1fe0*/  UIADD3 UR51, UPT, UPT, UR7, 0x3e, URZ ;  /* 0x0000003e07337890 */ /* 0x000fe4000fffe0ff */
[----:B-1----:R-:W-:Y:S02]  /*1ff0*/  ULEA UR21, UR4, UR21, 0x18 ;  /* 0x0000001504157291 */ /* 0x002fe4000f8ec0ff */
[----:B------:R-:W-:Y:S02]  /*2000*/  USHF.R.S32.HI UR4, URZ, 0x1f, UR5 ;  /* 0x0000001fff047899 */ /* 0x000fe40008011405 */
[----:B------:R-:W-:Y:S02]  /*2010*/  UIADD3 UR7, UPT, UPT, UR7, -0x1, URZ ;  /* 0xffffffff07077890 */ /* 0x000fe4000fffe0ff */
[----:B------:R-:W-:-:S02]  /*2020*/  ULEA.HI UR4, UR4, UR5, URZ, 0x5 ;  /* 0x0000000504047291 */ /* 0x000fc4000f8f28ff */
[----:B------:R-:W-:Y:S02]  /*2030*/  UISETP.GE.U32.AND UP1, UPT, UR7, -0x3f, UPT ;  /* 0xffffffc10700788c */ /* 0x000fe4000bf26070 */
[----:B------:R-:W-:Y:S02]  /*2040*/  USHF.R.S32.HI UR46, URZ, 0x5, UR4 ;  /* 0x00000005ff2e7899 */ /* 0x000fe40008011404 */
[----:B------:R-:W-:Y:S02]  /*2050*/  ULOP3.LUT UR5, UR6, 0x20, URZ, 0xc0, !UPT ;  /* 0x0000002006057892 */ /* 0x000fe4000f8ec0ff */
[----:B------:R-:W-:Y:S02]  /*2060*/  UISETP.LT.U32.AND UP0, UPT, UR46, 0x23, UPT ;  /* 0x000000232e00788c */ /* 0x000fe4000bf01070 */
[----:B------:R-:W-:Y:S02]  /*2070*/  ULEA UR39, UR31, UR21, 0x1 ;  /* 0x000000151f277291 */ /* 0x000fe4000f8e08ff */
[----:B------:R-:W-:-:S02]  /*2080*/  USEL UR45, UR46, 0x23, UP0 ;  /* 0x000000232e2d7887 */ /* 0x000fc40008000000 */
[----:B------:R-:W-:Y:S02]  /*2090*/  ULEA UR38, UR30, UR21, 0x1 ;  /* 0x000000151e267291 */ /* 0x000fe4000f8e08ff */
[----:B------:R-:W-:Y:S02]  /*20a0*/  UIADD3 UR4, UPT, UPT, UR45, -0x1, URZ ;  /* 0xffffffff2d047890 */ /* 0x000fe4000fffe0ff */
[----:B------:R-:W-:Y:S01]  /*20b0*/  @UP1 UIADD3 UR4, UPT, UPT, UR45, URZ, URZ ;  /* 0x000000ff2d041290 */ /* 0x000fe2000fffe0ff */
[----:B------:R-:W1:Y:S01]  /*20c0*/  LDCU.64 UR28, c[0x0][0x348] ;  /* 0x00006900ff1c77ac */ /* 0x000e620008000a00 */
[----:B------:R-:W2:Y:S01]  /*20d0*/  LDCU UR43, c[0x0][0x374] ;  /* 0x00006e80ff2b77ac */ /* 0x000ea20008000800 */
[----:B------:R-:W-:Y:S02]  /*20e0*/  ULEA UR49, UR49, UR5, 0x4 ;  /* 0x0000000531317291 */ /* 0x000fe4000f8e20ff */
[----:B------:R-:W-:Y:S02]  /*20f0*/  ULEA UR48, UR33, UR48, 0x4 ;  /* 0x0000003021307291 */ /* 0x000fe4000f8e20ff */
[----:B------:R-:W-:-:S02]  /*2100*/  UIADD3 UR39, UPT, UPT, UR39, 0x3500, URZ ;  /* 0x0000350027277890 */ /* 0x000fc4000fffe0ff */
[----:B------:R-:W-:Y:S02]  /*2110*/  UIADD3 UR38, UPT, UPT, UR38, 0x26500, URZ ;  /* 0x0002650026267890 */ /* 0x000fe4000fffe0ff */
[----:B------:R-:W-:Y:S02]  /*2120*/  UIADD3 UR50, UPT, UPT, UR46, -UR45, URZ ;  /* 0x8000002d2e327290 */ /* 0x000fe4000fffe0ff */
[----:B------:R-:W-:Y:S02]  /*2130*/  UIADD3 UR37, UPT, UPT, UR4, 0x1, URZ ;  /* 0x0000000104257890 */ /* 0x000fe4000fffe0ff */
[----:B------:R-:W-:Y:S01]  /*2140*/  UIADD3 UR47, UPT, UPT, -UR4, URZ, URZ ;  /* 0x000000ff042f7290 */ /* 0x000fe2000fffe1ff */
[----:B---3--:R-:W-:-:S11]  /*2150*/  UMOV UR13, URZ ;  /* 0x000000ff000d7c82 */ /* 0x008fd60008000000 */
.L_x_43:
[----:B------:R-:W3:Y:S02]  /*2160*/  S2UR UR4, SR_CgaCtaId ;  /* 0x00000000000479c3 */ /* 0x000ee40000008800 */
[----:B---3--:R-:W-:-:S09]  /*2170*/  UISETP.NE.AND UP0, UPT, UR4, URZ, UPT ;  /* 0x000000ff0400728c */ /* 0x008fd2000bf05270 */
[----:B------:R-:W-:Y:S05]  /*2180*/  BRA.U UP0, `(.L_x_24) ;  /* 0x0000000100287547 */ /* 0x000fea000b800000 */
[----:B------:R-:W-:Y:S02]  /*2190*/  LEA R0, R9, UR21, 0x3 ;  /* 0x0000001509007c11 */ /* 0x000fe4000f8e18ff */
[----:B------:R-:W-:-:S04]  /*21a0*/  SHF.L.U32 R2, R8, 0x1f, RZ ;  /* 0x0000001f08027819 */ /* 0x000fc800000006ff */
[----:B------:R-:W3:Y:S02]  /*21b0*/  SYNCS.PHASECHK.TRANS64.TRYWAIT P0, [R0+URZ+0x2e0], R2 ;  /* 0x0002e002000075a7 */ /* 0x000ee400080011ff */
[----:B---3--:R-:W-:Y:S05]  /*21c0*/  @!P0 BRA `(.L_x_25) ;  /* 0x0000007000a08947 */ /* 0x008fea0003800000 */
.L_x_165:
[----:B------:R-:W-:Y:S01]  /*21d0*/  VIADD R9, R9, 0x1 ;  /* 0x0000000109097836 */ /* 0x000fe20000000000 */
[----:B------:R3:W-:Y:S04]  /*21e0*/  SYNCS.ARRIVE.TRANS64.A1T0 RZ, [R0+URZ+0x2d0], RZ ;  /* 0x0002d0ff00ff79a7 */ /* 0x0007e800081000ff */
[----:B------:R-:W-:-:S04]  /*21f0*/  ISETP.NE.AND P0, PT, R9, 0x2, PT ;  /* 0x000000020900780c */ /* 0x000fc80003f05270 */
[----:B------:R-:W-:Y:S02]  /*2200*/  SEL R9, R9, RZ, P0 ;  /* 0x000000ff09097207 */ /* 0x000fe40000000000 */
[----:B---3--:R-:W-:-:S04]  /*2210*/  SEL R0, RZ, 0x1, P0 ;  /* 0x00000001ff007807 */ /* 0x008fc80000000000 */
[----:B------:R-:W-:-:S07]  /*2220*/  LOP3.LUT R8, R8, R0, RZ, 0x3c, !PT ;  /* 0x0000000008087212 */ /* 0x000fce00078e3cff */
.L_x_24:
[----:B------:R-:W-:Y:S01]  /*2230*/  ULEA UR4, UR13, UR21, 0x3 ;  /* 0x000000150d047291 */ /* 0x000fe2000f8e18ff */
[----:B------:R-:W-:Y:S01]  /*2240*/  SHF.L.U32 R0, R12, 0x1f, RZ ;  /* 0x0000001f0c007819 */ /* 0x000fe200000006ff */
[----:B------:R-:W-:Y:S02]  /*2250*/  UISETP.GE.U32.AND UP0, UPT, UR51, 0x3f, UPT ;  /* 0x0000003f3300788c */ /* 0x000fe4000bf06070 */
[----:B------:R-:W-:Y:S01]  /*2260*/  ULEA UR11, UR27, UR49, 0x6 ;  /* 0x000000311b0b7291 */ /* 0x000fe2000f8e30ff */
[----:B------:R-:W-:-:S04]  /*2270*/  UMOV UR6, URZ ;  /* 0x000000ff00067c82 */ /* 0x000fc80008000000 */
[----:B------:R3:W4:Y:S01]  /*2280*/  SYNCS.PHASECHK.TRANS64.TRYWAIT P0, [UR4+0x118], R0 ;  /* 0x00011800ff0075a7 */ /* 0x0007220008001104 */
[----:B------:R-:W-:-:S04]  /*2290*/  ULEA.HI UR4, UR20, UR20, URZ, 0x1 ;  /* 0x0000001414047291 */ /* 0x000fc8000f8f08ff */
[----:B------:R-:W-:-:S04]  /*22a0*/  USHF.L.U32 UR4, UR4, 0x6, URZ ;  /* 0x0000000604047899 */ /* 0x000fc800080006ff */
[----:B------:R-:W-:-:S04]  /*22b0*/  ULOP3.LUT UR35, UR4, 0xffffff80, URZ, 0xc0, !UPT ;  /* 0xffffff8004237892 */ /* 0x000fc8000f8ec0ff */
[----:B------:R-:W-:Y:S01]  /*22c0*/  UIADD3 UR35, UPT, UPT, UR48, UR35, URZ ;  /* 0x0000002330237290 */ /* 0x000fe2000fffe0ff */
[----:B------:R-:W-:Y:S11]  /*22d0*/  BRA.U !UP0, `(.L_x_26) ;  /* 0x0000000108d07547 */ /* 0x000ff6000b800000 */
[----:B------:R-:W-:Y:S01]  /*22e0*/  UMOV UR16, UR47 ;  /* 0x0000002f00107c82 */ /* 0x000fe20008000000 */
[----:B------:R-:W-:Y:S01]  /*22f0*/  UMOV UR4, UR13 ;  /* 0x0000000d00047c82 */ /* 0x000fe20008000000 */
[----:B------:R-:W-:-:S05]  /*2300*/  UMOV UR34, URZ ;  /* 0x000000ff00227c82 */ /* 0x000fca0008000000 */
.L_x_32:
[----:B------:R-:W-:Y:S01]  /*2310*/  ULEA UR33, UR4, UR21, 0x3 ;  /* 0x0000001504217291 */ /* 0x000fe2000f8e18ff */
[----:B------:R-:W-:Y:S01]  /*2320*/  @P3 MOV R2, 0x3000 ;  /* 0x0000300000023802 */ /* 0x000fe20000000f00 */
[----:B--2-4-:R-:W-:Y:S10]  /*2330*/  @P0 BRA `(.L_x_27) ;  /* 0x00000000000c0947 */ /* 0x014ff40003800000 */
[----:B------:R-:W-:-:S04]  /*2340*/  SHF.L.U32 R3, R12, 0x1f, RZ ;  /* 0x0000001f0c037819 */ /* 0x000fc800000006ff */
[----:B------:R-:W4:Y:S02]  /*2350*/  SYNCS.PHASECHK.TRANS64.TRYWAIT P0, [UR33+0x118], R3 ;  /* 0x00011803ff0075a7 */ /* 0x000f240008001121 */
[----:B----4-:R-:W-:Y:S05]  /*2360*/  @!P0 BRA `(.L_x_28) ;  /* 0x00000070004c8947 */ /* 0x010fea0003800000 */
.L_x_27:
[----:B------:R4:W-:Y:S01]  /*2370*/  @P3 SYNCS.ARRIVE.TRANS64 RZ, [UR33], R2 ;  /* 0x00000002ffff39a7 */ /* 0x0009e20008000021 */
[----:B------:R-:W-:Y:S02]  /*2380*/  ULOP3.LUT UR5, UR24, 0x2, URZ, 0xfc, !UPT ;  /* 0x0000000218057892 */ /* 0x000fe4000f8efcff */
[----:B------:R-:W-:Y:S02]  /*2390*/  UIADD3 UR16, UPT, UPT, UR16, 0x1, URZ ;  /* 0x0000000110107890 */ /* 0x000fe4000fffe0ff */
[----:B------:R-:W-:Y:S02]  /*23a0*/  UISETP.NE.AND UP0, UPT, UR5, 0x2, UPT ;  /* 0x000000020500788c */ /* 0x000fe4000bf05270 */
[----:B------:R-:W-:-:S07]  /*23b0*/  UISETP.NE.AND UP2, UPT, UR16, 0x1, UPT ;  /* 0x000000011000788c */ /* 0x000fce000bf45270 */
[----:B------:R-:W-:Y:S05]  /*23c0*/  BRA.U UP0, `(.L_x_29) ;  /* 0x0000000100047547 */ /* 0x000fea000b800000 */
[----:B-12---:R-:W-:Y:S05]  /*23d0*/  BPT.TRAP 0x1 ;  /* 0x000000040000795c */ /* 0x006fea0000300000 */
.L_x_29:
[----:B------:R-:W-:Y:S04]  /*23e0*/  BSSY.RECONVERGENT B0, `(.L_x_30) ;  /* 0x0000003000007945 */ /* 0x000fe80003800200 */
[----:B------:R-:W-:Y:S05]  /*23f0*/  @!P2 BRA `(.L_x_31) ;  /* 0x000000000004a947 */ /* 0x000fea0003800000 */
[----:B-12---:R-:W-:Y:S05]  /*2400*/  BPT.TRAP 0x1 ;  /* 0x000000040000795c */ /* 0x006fea0000300000 */
.L_x_31:
[----:B-12---:R-:W-:Y:S05]  /*2410*/  BSYNC.RECONVERGENT B0 ;  /* 0x0000000000007941 */ /* 0x006fea0003800200 */
.L_x_30:
[----:B------:R-:W-:Y:S02]  /*2420*/  UIADD3 UR5, UPT, UPT, UR4, 0x1, URZ ;  /* 0x0000000104057890 */ /* 0x000fe4000fffe0ff */
[----:B------:R-:W-:Y:S02]  /*2430*/  USHF.L.U32 UR4, UR4, 0xb, URZ ;  /* 0x0000000b04047899 */ /* 0x000fe400080006ff */
[----:B------:R-:W-:Y:S02]  /*2440*/  UISETP.NE.AND UP0, UPT, UR5, 0x23, UPT ;  /* 0x000000230500788c */ /* 0x000fe4000bf05270 */
[----:B------:R-:W-:Y:S02]  /*2450*/  ULOP3.LUT UR32, UR31, UR4, URZ, 0xfc, !UPT ;  /* 0x000000041f207292 */ /* 0x000fe4000f8efcff */
[----:B------:R-:W-:Y:S02]  /*2460*/  USEL UR6, URZ, 0x1, UP0 ;  /* 0x00000001ff067887 */ /* 0x000fe40008000000 */
[----:B------:R-:W-:-:S02]  /*2470*/  USEL UR13, UR5, URZ, UP0 ;  /* 0x000000ff050d7287 */ /* 0x000fc40008000000 */
[----:B------:R-:W-:Y:S02]  /*2480*/  UIADD3 UR14, UP1, UPT, UR28, 0x80, URZ ;  /* 0x000000801c0e7890 */ /* 0x000fe4000ff3e0ff */
[----:B------:R-:W-:Y:S01]  /*2490*/  ULEA UR5, UR13, UR21, 0x3 ;  /* 0x000000150d057291 */ /* 0x000fe2000f8e18ff */
[----:B------:R-:W-:Y:S01]  /*24a0*/  LOP3.LUT R12, R12, UR6, RZ, 0x3c, !PT ;  /* 0x000000060c0c7c12 */ /* 0x000fe2000f8e3cff */
[----:B------:R-:W-:Y:S02]  /*24b0*/  ULEA UR32, UR32, UR21, 0x1 ;  /* 0x0000001520207291 */ /* 0x000fe4000f8e08ff */
[----:B------:R-:W-:Y:S01]  /*24c0*/  UIADD3 UR6, UP0, UPT, UR28, 0x180, URZ ;  /* 0x000001801c067890 */ /* 0x000fe2000ff1e0ff */
[----:B---3--:R-:W-:Y:S01]  /*24d0*/  SHF.L.U32 R0, R12, 0x1f, RZ ;  /* 0x0000001f0c007819 */ /* 0x008fe200000006ff */
[----:B------:R-:W-:Y:S02]  /*24e0*/  ULEA UR8, UR30, UR4, 0x1 ;  /* 0x000000041e087291 */ /* 0x000fe4000f8e08ff */
[----:B------:R-:W-:Y:S01]  /*24f0*/  ULOP3.LUT UR33, UR33, 0xfefffff8, URZ, 0xc0, !UPT ;  /* 0xfefffff821217892 */ /* 0x000fe2000f8ec0ff */
[----:B------:R1:W2:Y:S01]  /*2500*/  SYNCS.PHASECHK.TRANS64.TRYWAIT P0, [UR5+0x118], R0 ;  /* 0x00011800ff0075a7 */ /* 0x0002a20008001105 */
[----:B------:R-:W-:-:S02]  /*2510*/  UIADD3.X UR15, UPT, UPT, URZ, UR29, URZ, UP1, !UPT ;  /* 0x0000001dff0f7290 */ /* 0x000fc40008ffe4ff */
[----:B------:R-:W-:Y:S02]  /*2520*/  UIADD3 UR32, UPT, UPT, UR32, 0x3500, URZ ;  /* 0x0000350020207890 */ /* 0x000fe4000fffe0ff */
[----:B------:R-:W-:Y:S02]  /*2530*/  UPRMT UR5, URZ, 0x5410, UR26 ;  /* 0x00005410ff057896 */ /* 0x000fe4000800001a */
[----:B------:R-:W-:Y:S02]  /*2540*/  UIADD3 UR8, UPT, UPT, UR21, 0x26500, UR8 ;  /* 0x0002650015087890 */ /* 0x000fe4000fffe008 */
[----:B------:R-:W-:Y:S02]  /*2550*/  UIADD3.X UR7, UPT, UPT, URZ, UR29, URZ, UP0, !UPT ;  /* 0x0000001dff077290 */ /* 0x000fe400087fe4ff */
[----:B------:R-:W-:Y:S01]  /*2560*/  UPRMT UR4, URZ, 0x5410, UR25 ;  /* 0x00005410ff047896 */ /* 0x000fe20008000019 */
[----:B------:R-:W-:Y:S01]  /*2570*/  UMOV UR18, 0x0 ;  /* 0x0000000000127882 */ /* 0x000fe20000000000 */
[----:B------:R-:W-:Y:S01]  /*2580*/  UMOV UR19, 0x10000000 ;  /* 0x1000000000137882 */ /* 0x000fe20000000000 */
[----:B------:R-:W-:Y:S01]  /*2590*/  UMOV UR10, UR34 ;  /* 0x00000022000a7c82 */ /* 0x000fe20008000000 */
[----:B------:R-:W-:Y:S01]  /*25a0*/  UMOV UR12, UR36 ;  /* 0x00000024000c7c82 */ /* 0x000fe20008000000 */
[----:B------:R-:W-:Y:S01]  /*25b0*/  UMOV UR9, UR33 ;  /* 0x0000002100097c82 */ /* 0x000fe20008000000 */
[----:B------:R3:W-:Y:S03]  /*25c0*/  UTMALDG.3D.MULTICAST.2CTA [UR32], [UR14], UR5, desc[UR18] ;  /* 0x000012200e0073b4 */ /* 0x0007e60008211805 */
[----:B------:R4:W-:Y:S01]  /*25d0*/  UTMALDG.3D.MULTICAST.2CTA [UR8], [UR6], UR4, desc[UR18] ;  /* 0x00001208060073b4 */ /* 0x0009e20008211804 */
[----:B---3--:R-:W-:Y:S01]  /*25e0*/  UIADD3 UR34, UPT, UPT, UR34, 0x20, URZ ;  /* 0x0000002022227890 */ /* 0x008fe2000fffe0ff */
[----:B----4-:R-:W-:Y:S01]  /*25f0*/  UMOV UR6, UR37 ;  /* 0x0000002500067c82 */ /* 0x010fe20008000000 */
[----:B------:R-:W-:Y:S01]  /*2600*/  UMOV UR4, UR13 ;  /* 0x0000000d00047c82 */ /* 0x000fe20008000000 */
[----:B-1----:R-:W-:Y:S09]  /*2610*/  BRA.U UP2, `(.L_x_32) ;  /* 0xfffffffd023c7547 */ /* 0x002ff2000b83ffff */
.L_x_26:
[----:B------:R-:W-:Y:S01]  /*2620*/  ULEA UR4, UR13, UR21, 0x3 ;  /* 0x000000150d047291 */ /* 0x000fe2000f8e18ff */
[----:B---3--:R-:W-:Y:S01]  /*2630*/  SHF.L.U32 R0, R12, 0x1f, RZ ;  /* 0x0000001f0c007819 */ /* 0x008fe200000006ff */
[----:B------:R-:W-:Y:S01]  /*2640*/  @!P1 SYNCS.ARRIVE.TRANS64.A1T0 RZ, [UR21+0x268], RZ ;  /* 0x000268ffffff99a7 */ /* 0x000fe20008100015 */
[----:B------:R-:W-:-:S06]  /*2650*/  UISETP.GT.AND UP0, UPT, UR46, UR45, UPT ;  /* 0x0000002d2e00728c */ /* 0x000fcc000bf04270 */
[----:B--2-4-:R2:W3:Y:S03]  /*2660*/  SYNCS.PHASECHK.TRANS64.TRYWAIT P0, [UR4+0x118], R0 ;  /* 0x00011800ff0075a7 */ /* 0x0144e60008001104 */
[----:B------:R-:W-:Y:S05]  /*2670*/  BRA.U !UP0, `(.L_x_33) ;  /* 0x0000000108c07547 */ /* 0x000fea000b800000 */
[----:B------:R-:W-:Y:S01]  /*2680*/  UIADD3 UR27, UPT, UPT, UR50, UR6, URZ ;  /* 0x00000006321b7290 */ /* 0x000fe2000fffe0ff */
[----:B------:R-:W-:-:S11]  /*2690*/  UMOV UR4, UR13 ;  /* 0x0000000d00047c82 */ /* 0x000fd60008000000 */
.L_x_39:
[----:B------:R-:W-:Y:S01]  /*26a0*/  ULEA UR17, UR4, UR21, 0x3 ;  /* 0x0000001504117291 */ /* 0x000fe2000f8e18ff */
[----:B---3--:R-:W-:Y:S01]  /*26b0*/  @P3 MOV R2, 0x3000 ;  /* 0x0000300000023802 */ /* 0x008fe20000000f00 */
[----:B-1-3--:R-:W-:Y:S10]  /*26c0*/  @P0 BRA `(.L_x_34) ;  /* 0x00000000000c0947 */ /* 0x00aff40003800000 */
[----:B------:R-:W-:-:S04]  /*26d0*/  SHF.L.U32 R3, R12, 0x1f, RZ ;  /* 0x0000001f0c037819 */ /* 0x000fc800000006ff */
[----:B------:R-:W3:Y:S02]  /*26e0*/  SYNCS.PHASECHK.TRANS64.TRYWAIT P0, [UR17+0x118], R3 ;  /* 0x00011803ff0075a7 */ /* 0x000ee40008001111 */
[----:B---3--:R-:W-:Y:S05]  /*26f0*/  @!P0 BRA `(.L_x_35) ;  /* 0x0000006c00808947 */ /* 0x008fea0003800000 */
.L_x_34:
[----:B------:R3:W-:Y:S01]  /*2700*/  @P3 SYNCS.ARRIVE.TRANS64 RZ, [UR17], R2 ;  /* 0x00000002ffff39a7 */ /* 0x0007e20008000011 */
[----:B------:R-:W-:-:S04]  /*2710*/  ULOP3.LUT UR5, UR24, 0x2, URZ, 0xfc, !UPT ;  /* 0x0000000218057892 */ /* 0x000fc8000f8efcff */
[----:B------:R-:W-:-:S09]  /*2720*/  UISETP.NE.AND UP0, UPT, UR5, 0x2, UPT ;  /* 0x000000020500788c */ /* 0x000fd2000bf05270 */
[----:B------:R-:W-:Y:S05]  /*2730*/  BRA.U UP0, `(.L_x_36) ;  /* 0x0000000100047547 */ /* 0x000fea000b800000 */
[----:B-1----:R-:W-:Y:S05]  /*2740*/  BPT.TRAP 0x1 ;  /* 0x000000040000795c */ /* 0x002fea0000300000 */
.L_x_36:
[----:B------:R-:W-:Y:S04]  /*2750*/  BSSY.RECONVERGENT B0, `(.L_x_37) ;  /* 0x0000003000007945 */ /* 0x000fe80003800200 */
[----:B------:R-:W-:Y:S05]  /*2760*/  @!P2 BRA `(.L_x_38) ;  /* 0x000000000004a947 */ /* 0x000fea0003800000 */
[----:B-1----:R-:W-:Y:S05]  /*2770*/  BPT.TRAP 0x1 ;  /* 0x000000040000795c */ /* 0x002fea0000300000 */
.L_x_38:
[----:B-1----:R-:W-:Y:S05]  /*2780*/  BSYNC.RECONVERGENT B0 ;  /* 0x0000000000007941 */ /* 0x002fea0003800200 */
.L_x_37:
[----:B------:R-:W-:Y:S02]  /*2790*/  UIADD3 UR5, UPT, UPT, UR4, 0x1, URZ ;  /* 0x0000000104057890 */ /* 0x000fe4000fffe0ff */
[----:B------:R-:W-:Y:S02]  /*27a0*/  UIADD3 UR14, UP1, UPT, UR28, 0x80, URZ ;  /* 0x000000801c0e7890 */ /* 0x000fe4000ff3e0ff */
[----:B------:R-:W-:Y:S02]  /*27b0*/  UISETP.NE.AND UP0, UPT, UR5, 0x23, UPT ;  /* 0x000000230500788c */ /* 0x000fe4000bf05270 */
[----:B------:R-:W-:Y:S02]  /*27c0*/  ULEA UR16, UR4, UR39, 0xc ;  /* 0x0000002704107291 */ /* 0x000fe4000f8e60ff */
[----:B------:R-:W-:Y:S02]  /*27d0*/  USEL UR7, URZ, 0x1, UP0 ;  /* 0x00000001ff077887 */ /* 0x000fe40008000000 */
[----:B------:R-:W-:-:S02]  /*27e0*/  USEL UR13, UR5, URZ, UP0 ;  /* 0x000000ff050d7287 */ /* 0x000fc40008000000 */
[----:B------:R-:W-:Y:S02]  /*27f0*/  UIADD3 UR22, UP0, UPT, UR28, 0x180, URZ ;  /* 0x000001801c167890 */ /* 0x000fe4000ff1e0ff */
[----:B------:R-:W-:Y:S01]  /*2800*/  ULEA UR5, UR13, UR21, 0x3 ;  /* 0x000000150d057291 */ /* 0x000fe2000f8e18ff */
[----:B------:R-:W-:Y:S01]  /*2810*/  LOP3.LUT R12, R12, UR7, RZ, 0x3c, !PT ;  /* 0x000000070c0c7c12 */ /* 0x000fe2000f8e3cff */
[----:B------:R-:W-:Y:S02]  /*2820*/  ULEA UR8, UR4, UR38, 0xb ;  /* 0x0000002604087291 */ /* 0x000fe4000f8e58ff */
[----:B------:R-:W-:Y:S01]  /*2830*/  USHF.L.U32 UR18, UR6, 0x5, URZ ;  /* 0x0000000506127899 */ /* 0x000fe200080006ff */
[----:B--2---:R-:W-:Y:S01]  /*2840*/  SHF.L.U32 R0, R12, 0x1f, RZ ;  /* 0x0000001f0c007819 */ /* 0x004fe200000006ff */
[----:B------:R-:W-:Y:S02]  /*2850*/  ULOP3.LUT UR17, UR17, 0xfefffff8, URZ, 0xc0, !UPT ;  /* 0xfefffff811117892 */ /* 0x000fe4000f8ec0ff */
[----:B------:R-:W-:Y:S01]  /*2860*/  UPRMT UR4, URZ, 0x5410, UR26 ;  /* 0x00005410ff047896 */ /* 0x000fe2000800001a */
[----:B------:R4:W1:Y:S01]  /*2870*/  SYNCS.PHASECHK.TRANS64.TRYWAIT P0, [UR5+0x118], R0 ;  /* 0x00011800ff0075a7 */ /* 0x0008620008001105 */
[----:B------:R-:W-:-:S02]  /*2880*/  UIADD3.X UR15, UPT, UPT, URZ, UR29, URZ, UP1, !UPT ;  /* 0x0000001dff0f7290 */ /* 0x000fc40008ffe4ff */
[----:B------:R-:W-:Y:S02]  /*2890*/  UPRMT UR5, URZ, 0x5410, UR25 ;  /* 0x00005410ff057896 */ /* 0x000fe40008000019 */
[----:B------:R-:W-:Y:S01]  /*28a0*/  UIADD3.X UR23, UPT, UPT, URZ, UR29, URZ, UP0, !UPT ;  /* 0x0000001dff177290 */ /* 0x000fe200087fe4ff */
[----:B------:R-:W-:Y:S01]  /*28b0*/  UMOV UR32, 0x0 ;  /* 0x0000000000207882 */ /* 0x000fe20000000000 */
[----:B------:R-:W-:Y:S01]  /*28c0*/  UMOV UR33, 0x10000000 ;  /* 0x1000000000217882 */ /* 0x000fe20000000000 */
[----:B------:R-:W-:Y:S01]  /*28d0*/  UMOV UR19, UR35 ;  /* 0x0000002300137c82 */ /* 0x000fe20008000000 */
[----:B------:R-:W-:Y:S01]  /*28e0*/  UMOV UR20, UR36 ;  /* 0x0000002400147c82 */ /* 0x000fe20008000000 */
[----:B------:R-:W-:Y:S01]  /*28f0*/  UMOV UR12, UR36 ;  /* 0x00000024000c7c82 */ /* 0x000fe20008000000 */
[----:B------:R-:W-:Y:S01]  /*2900*/  UMOV UR9, UR17 ;  /* 0x0000001100097c82 */ /* 0x000fe20008000000 */
[----:B------:R-:W-:Y:S01]  /*2910*/  UMOV UR10, UR18 ;  /* 0x00000012000a7c82 */ /* 0x000fe20008000000 */
[----:B------:R2:W-:Y:S01]  /*2920*/  UTMALDG.3D.MULTICAST.2CTA [UR16], [UR14], UR4, desc[UR32] ;  /* 0x000020100e0073b4 */ /* 0x0005e20008211804 */
[----:B------:R-:W-:-:S04]  /*2930*/  UIADD3 UR6, UPT, UPT, UR6, 0x1, URZ ;  /* 0x0000000106067890 */ /* 0x000fc8000fffe0ff */
[----:B------:R-:W-:Y:S01]  /*2940*/  UISETP.NE.AND UP0, UPT, UR6, UR27, UPT ;  /* 0x0000001b0600728c */ /* 0x000fe2000bf05270 */
[----:B------:R4:W-:Y:S01]  /*2950*/  UTMALDG.3D.MULTICAST.2CTA [UR8], [UR22], UR5, desc[UR32] ;  /* 0x00002008160073b4 */ /* 0x0009e20008211805 */
[----:B--2---:R-:W-:-:S07]  /*2960*/  UMOV UR4, UR13 ;  /* 0x0000000d00047c82 */ /* 0x004fce0008000000 */
[----:B----4-:R-:W-:Y:S05]  /*2970*/  BRA.U UP0, `(.L_x_39) ;  /* 0xfffffffd00487547 */ /* 0x010fea000b83ffff */
.L_x_33:
[C---:B------:R-:W-:Y:S01]  /*2980*/  LEA R3, R11.reuse, UR21, 0x3 ;  /* 0x000000150b037c11 */ /* 0x040fe2000f8e18ff */
[----:B------:R-:W-:Y:S01]  /*2990*/  NOP ;  /* 0x0000000000007918 */ /* 0x000fe20000000000 */
[----:B--2---:R-:W-:Y:S02]  /*29a0*/  SHF.L.U32 R0, R10, 0x1f, RZ ;  /* 0x0000001f0a007819 */ /* 0x004fe400000006ff */
[----:B------:R-:W-:Y:S02]  /*29b0*/  LEA R4, R11, UR21, 0x4 ;  /* 0x000000150b047c11 */ /* 0x000fe4000f8e20ff */
[----:B-1-3--:R-:W1:Y:S02]  /*29c0*/  SYNCS.PHASECHK.TRANS64.TRYWAIT P0, [R3+URZ+0x270], R0 ;  /* 0x00027000030075a7 */ /* 0x00ae6400080011ff */
[----:B-1----:R-:W-:Y:S05]  /*29d0*/  @!P0 BRA `(.L_x_40) ;  /* 0x0000006800e08947 */ /* 0x002fea0003800000 */
.L_x_168:
[----:B------:R-:W2:Y:S01]  /*29e0*/  LDS.128 R4, [R4+0x300] ;  /* 0x0003000004047984 */ /* 0x000ea20000000c00 */
[----:B------:R-:W-:Y:S01]  /*29f0*/  UISETP.GE.AND UP0, UPT, UR42, 0x1, UPT ;  /* 0x000000012a00788c */ /* 0x000fe2000bf06270 */
[----:B------:R-:W-:Y:S01]  /*2a00*/  @!PT LDS RZ, [RZ] ;  /* 0x00000000fffff984 */ /* 0x000fe20000000800 */
[----:B------:R-:W-:Y:S01]  /*2a10*/  @!PT LDS RZ, [RZ] ;  /* 0x00000000fffff984 */ /* 0x000fe20000000800 */
[----:B------:R-:W-:Y:S01]  /*2a20*/  @!PT LDS RZ, [RZ] ;  /* 0x00000000fffff984 */ /* 0x000fe20000000800 */
[----:B------:R-:W-:Y:S01]  /*2a30*/  @!PT LDS RZ, [RZ] ;  /* 0x00000000fffff984 */ /* 0x000fe20000000800 */
[----:B------:R3:W-:Y:S06]  /*2a40*/  MEMBAR.ALL.CTA ;  /* 0x0000000000007992 */ /* 0x0007ec0000008000 */
[----:B---3--:R-:W3:Y:S01]  /*2a50*/  FENCE.VIEW.ASYNC.S ;  /* 0x00000000000073c6 */ /* 0x008ee20000000000 */
[----:B--2---:R-:W-:-:S13]  /*2a60*/  LOP3.LUT P0, RZ, R6, 0x1, RZ, 0xc0, !PT ;  /* 0x0000000106ff7812 */ /* 0x004fda000780c0ff */
[----:B---3--:R-:W-:Y:S01]  /*2a70*/  VOTEU.ANY UP1, P0 ;  /* 0x0000000000ff7886 */ /* 0x008fe20000020100 */
[----:B------:R-:W-:-:S13]  /*2a80*/  PLOP3.LUT P0, PT, PT, PT, UP1, 0x80, 0x8 ;  /* 0x000000000008781c */ /* 0x000fda0003f0f018 */
[----:B-1----:R-:W-:Y:S02]  /*2a90*/  @P0 LOP3.LUT R0, R5, 0xffff, RZ, 0xc0, !PT ;  /* 0x0000ffff05000812 */ /* 0x002fe400078ec0ff */
[----:B------:R-:W-:Y:S02]  /*2aa0*/  @P0 MOV R2, R4 ;  /* 0x0000000400020202 */ /* 0x000fe40000000f00 */
[----:B------:R-:W-:Y:S01]  /*2ab0*/  @P0 R2UR UR5, R0 ;  /* 0x00000000000502ca */ /* 0x000fe200000e0000 */
[----:B------:R-:W-:Y:S01]  /*2ac0*/  VIADD R0, R3, 0x280 ;  /* 0x0000028003007836 */ /* 0x000fe20000000000 */
[----:B------:R-:W-:Y:S02]  /*2ad0*/  @P0 SHF.R.U32.HI R4, RZ, 0x10, R5 ;  /* 0x00000010ff040819 */ /* 0x000fe40000011605 */
[----:B------:R-:W-:Y:S02]  /*2ae0*/  @P0 R2UR UR6, R2 ;  /* 0x00000000020602ca */ /* 0x000fe400000e0000 */
[----:B------:R-:W-:-:S02]  /*2af0*/  PRMT R0, RZ, 0x654, R0 ;  /* 0x00000654ff007816 */ /* 0x000fc40000000000 */
[----:B------:R-:W-:Y:S02]  /*2b00*/  @P0 R2UR UR4, R4 ;  /* 0x00000000040402ca */ /* 0x000fe400000e0000 */
[----:B------:R1:W-:Y:S03]  /*2b10*/  SYNCS.ARRIVE.TRANS64.RED.A1T0 RZ, [R0+URZ], RZ ;  /* 0x000000ff00ff79a7 */ /* 0x0003e600081004ff */
[----:B------:R-:W-:-:S04]  /*2b20*/  @UP1 UMOV UR40, UR5 ;  /* 0x0000000500281c82 */ /* 0x000fc80008000000 */
[----:B------:R-:W-:-:S04]  /*2b30*/  @UP1 UMOV UR41, UR6 ;  /* 0x0000000600291c82 */ /* 0x000fc80008000000 */
[----:B------:R-:W-:Y:S01]  /*2b40*/  @UP1 UMOV UR36, UR4 ;  /* 0x0000000400241c82 */ /* 0x000fe20008000000 */
[----:B------:R-:W-:Y:S05]  /*2b50*/  BRA.U !UP0, `(.L_x_41) ;  /* 0x0000000108d47547 */ /* 0x000fea000b800000 */
[----:B------:R-:W2:Y:S01]  /*2b60*/  LDCU.128 UR16, c[0x0][0xb10] ;  /* 0x00016200ff1077ac */ /* 0x000ea20008000c00 */
[----:B------:R-:W3:Y:S01]  /*2b70*/  LDCU UR12, c[0x0][0xb20] ;  /* 0x00016400ff0c77ac */ /* 0x000ee20008000800 */
[----:B------:R-:W4:Y:S01]  /*2b80*/  LDCU UR20, c[0x0][0xb0c] ;  /* 0x00016180ff1477ac */ /* 0x000f220008000800 */
[----:B------:R-:W1:Y:S01]  /*2b90*/  LDCU.64 UR8, c[0x0][0xb28] ;  /* 0x00016500ff0877ac */ /* 0x000e620008000a00 */
[----:B------:R-:W-:Y:S02]  /*2ba0*/  UISETP.NE.AND UP3, UPT, UR42, 0x1, UPT ;  /* 0x000000012a00788c */ /* 0x000fe4000bf65270 */
[----:B--2---:R-:W-:Y:S02]  /*2bb0*/  UIMAD.WIDE.U32 UR6, UR43, UR19, URZ ;  /* 0x000000132b0672a5 */ /* 0x004fe4000f8e00ff */
[----:B------:R-:W-:Y:S02]  /*2bc0*/  UIMAD.WIDE.U32 UR4, UR44, UR16, URZ ;  /* 0x000000102c0472a5 */ /* 0x000fe4000f8e00ff */
[----:B------:R-:W-:-:S02]  /*2bd0*/  UISETP.NE.AND UP0, UPT, UR18, 0x1, UPT ;  /* 0x000000011200788c */ /* 0x000fc4000bf05270 */
[----:B------:R-:W-:Y:S01]  /*2be0*/  UIMAD.WIDE.U32 UR22, UR40, UR19, URZ ;  /* 0x00000013281672a5 */ /* 0x000fe2000f8e00ff */
[----:B------:R-:W-:Y:S02]  /*2bf0*/  UMOV UR6, UR7 ;  /* 0x0000000700067c82 */ /* 0x000fe40008000000 */
[----:B------:R-:W-:Y:S01]  /*2c00*/  UMOV UR4, UR5 ;  /* 0x0000000500047c82 */ /* 0x000fe20008000000 */
[----:B---3--:R-:W-:Y:S02]  /*2c10*/  USHF.R.U32.HI UR6, URZ, UR12, UR6 ;  /* 0x0000000cff067299 */ /* 0x008fe40008011606 */
[----:B----4-:R-:W-:Y:S02]  /*2c20*/  UISETP.NE.AND UP2, UPT, UR20, 0x1, UPT ;  /* 0x000000011400788c */ /* 0x010fe4000bf45270 */
[----:B------:R-:W-:Y:S02]  /*2c30*/  USHF.R.U32.HI UR4, URZ, UR17, UR4 ;  /* 0x00000011ff047299 */ /* 0x000fe40008011604 */
[----:B------:R-:W-:-:S02]  /*2c40*/  USEL UR5, UR43, UR6, !UP0 ;  /* 0x000000062b057287 */ /* 0x000fc4000c000000 */
[----:B------:R-:W-:Y:S02]  /*2c50*/  USEL UR6, UR44, UR4, !UP2 ;  /* 0x000000042c067287 */ /* 0x000fe4000d000000 */
[----:B-1----:R-:W-:Y:S01]  /*2c60*/  UIMAD.WIDE.U32 UR10, UR5, UR8, URZ ;  /* 0x00000008050a72a5 */ /* 0x002fe2000f8e00ff */
[----:B------:R-:W-:Y:S01]  /*2c70*/  UMOV UR4, UR23 ;  /* 0x0000001700047c82 */ /* 0x000fe20008000000 */
[----:B------:R-:W-:Y:S02]  /*2c80*/  UIMAD.WIDE.U32 UR14, UR41, UR16, URZ ;  /* 0x00000010290e72a5 */ /* 0x000fe4000f8e00ff */
[----:B------:R-:W-:-:S03]  /*2c90*/  UIMAD.WIDE.U32 UR22, UR6, UR8, URZ ;  /* 0x00000008061672a5 */ /* 0x000fc6000f8e00ff */
[----:B------:R-:W-:Y:S01]  /*2ca0*/  UMOV UR10, UR11 ;  /* 0x0000000b000a7c82 */ /* 0x000fe20008000000 */
[----:B------:R-:W-:Y:S02]  /*2cb0*/  USHF.R.U32.HI UR4, URZ, UR12, UR4 ;  /* 0x0000000cff047299 */ /* 0x000fe40008011604 */
[----:B------:R-:W-:Y:S01]  /*2cc0*/  @UP3 USHF.R.U32.HI UR5, URZ, UR9, UR10 ;  /* 0x00000009ff053299 */ /* 0x000fe2000801160a */
[----:B------:R-:W-:Y:S01]  /*2cd0*/  UMOV UR14, UR15 ;  /* 0x0000000f000e7c82 */ /* 0x000fe20008000000 */
[----:B------:R-:W-:Y:S01]  /*2ce0*/  UMOV UR22, UR23 ;  /* 0x0000001700167c82 */ /* 0x000fe20008000000 */
[----:B------:R-:W-:Y:S02]  /*2cf0*/  USHF.R.U32.HI UR17, URZ, UR17, UR14 ;  /* 0x00000011ff117299 */ /* 0x000fe4000801160e */
[----:B------:R-:W-:Y:S02]  /*2d00*/  USEL UR4, UR40, UR4, !UP0 ;  /* 0x0000000428047287 */ /* 0x000fe4000c000000 */
[----:B------:R-:W-:-:S02]  /*2d10*/  @UP3 USHF.R.U32.HI UR6, URZ, UR9, UR22 ;  /* 0x00000009ff063299 */ /* 0x000fc40008011616 */
[----:B------:R-:W-:Y:S02]  /*2d20*/  UIMAD UR7, UR42, UR5, URZ ;  /* 0x000000052a0772a4 */ /* 0x000fe4000f8e02ff */
[----:B------:R-:W-:Y:S02]  /*2d30*/  USEL UR5, UR41, UR17, !UP2 ;  /* 0x0000001129057287 */ /* 0x000fe4000d000000 */
[----:B------:R-:W-:Y:S02]  /*2d40*/  UIMAD UR10, UR42, UR6, URZ ;  /* 0x000000062a0a72a4 */ /* 0x000fe4000f8e02ff */
[----:B------:R-:W-:Y:S02]  /*2d50*/  UISETP.GE.AND UP0, UPT, UR4, UR7, UPT ;  /* 0x000000070400728c */ /* 0x000fe4000bf06270 */
[----:B------:R-:W-:Y:S02]  /*2d60*/  UIMAD.WIDE.U32 UR14, UR4, UR8, URZ ;  /* 0x00000008040e72a5 */ /* 0x000fe4000f8e00ff */
[----:B------:R-:W-:-:S02]  /*2d70*/  UISETP.GE.OR UP0, UPT, UR5, UR10, UP0 ;  /* 0x0000000a0500728c */ /* 0x000fc40008706670 */
        /* <DEDUP_REMOVED lines=19> */
.L_x_41:
[----:B------:R-:W2:Y:S02]  /*2eb0*/  LDCU UR4, c[0x0][0xb30] ;  /* 0x00016600ff0477ac */ /* 0x000ea40008000800 */
[----:B--2---:R-:W-:-:S09]  /*2ec0*/  UISETP.NE.AND UP0, UPT, UR4, 0x1, UPT ;  /* 0x000000010400788c */ /* 0x004fd2000bf05270 */
[----:B------:R-:W-:Y:S05]  /*2ed0*/  BRA.U UP0, `(.L_x_42) ;  /* 0x0000000100447547 */ /* 0x000fea000b800000 */
[----:B------:R-:W2:Y:S01]  /*2ee0*/  LDCU.128 UR8, c[0x0][0xb10] ;  /* 0x00016200ff0877ac */ /* 0x000ea20008000c00 */
[----:B------:R-:W3:Y:S01]  /*2ef0*/  LDCU UR12, c[0x0][0xb0c] ;  /* 0x00016180ff0c77ac */ /* 0x000ee20008000800 */
[----:B------:R-:W4:Y:S01]  /*2f00*/  LDCU UR14, c[0x0][0xb20] ;  /* 0x00016400ff0e77ac */ /* 0x000f220008000800 */
[----:B--2---:R-:W-:Y:S02]  /*2f10*/  UIMAD.WIDE.U32 UR6, UR41, UR8, URZ ;  /* 0x00000008290672a5 */ /* 0x004fe4000f8e00ff */
[----:B------:R-:W-:Y:S02]  /*2f20*/  UIMAD.WIDE.U32 UR4, UR40, UR11, URZ ;  /* 0x0000000b280472a5 */ /* 0x000fe4000f8e00ff */
[----:B---3--:R-:W-:Y:S02]  /*2f30*/  UISETP.NE.AND UP2, UPT, UR12, 0x1, UPT ;  /* 0x000000010c00788c */ /* 0x008fe4000bf45270 */
[----:B------:R-:W-:Y:S01]  /*2f40*/  UISETP.NE.AND UP0, UPT, UR10, 0x1, UPT ;  /* 0x000000010a00788c */ /* 0x000fe2000bf05270 */
[----:B------:R-:W-:-:S02]  /*2f50*/  UMOV UR6, UR7 ;  /* 0x0000000700067c82 */ /* 0x000fc40008000000 */
[----:B------:R-:W-:Y:S01]  /*2f60*/  UMOV UR4, UR5 ;  /* 0x0000000500047c82 */ /* 0x000fe20008000000 */
[----:B------:R-:W-:Y:S02]  /*2f70*/  USHF.R.U32.HI UR9, URZ, UR9, UR6 ;  /* 0x00000009ff097299 */ /* 0x000fe40008011606 */
[----:B----4-:R-:W-:Y:S02]  /*2f80*/  USHF.R.U32.HI UR4, URZ, UR14, UR4 ;  /* 0x0000000eff047299 */ /* 0x010fe40008011604 */
[----:B------:R-:W-:Y:S02]  /*2f90*/  USEL UR5, UR41, UR9, !UP2 ;  /* 0x0000000929057287 */ /* 0x000fe4000d000000 */
[----:B------:R-:W-:-:S04]  /*2fa0*/  USEL UR4, UR40, UR4, !UP0 ;  /* 0x0000000428047287 */ /* 0x000fc8000c000000 */
[----:B------:R-:W-:Y:S02]  /*2fb0*/  UIADD3 UR6, UPT, UPT, UR5, -UR4, URZ ;  /* 0x8000000405067290 */ /* 0x000fe4000fffe0ff */
[----:B------:R-:W-:Y:S02]  /*2fc0*/  UIADD3 UR4, UPT, UPT, -UR5, UR4, URZ ;  /* 0x0000000405047290 */ /* 0x000fe4000fffe1ff */
[----:B------:R-:W-:Y:S02]  /*2fd0*/  UIMAD UR40, UR6, UR10, UR40 ;  /* 0x0000000a062872a4 */ /* 0x000fe4000f8e0228 */
[----:B------:R-:W-:-:S12]  /*2fe0*/  UIMAD UR41, UR4, UR12, UR41 ;  /* 0x0000000c042972a4 */ /* 0x000fd8000f8e0229 */
.L_x_42:
[----:B------:R-:W-:Y:S01]  /*2ff0*/  VIADD R11, R11, 0x1 ;  /* 0x000000010b0b7836 */ /* 0x000fe20000000000 */
[----:B------:R-:W-:Y:S02]  /*3000*/  R2UR UR5, R53 ;  /* 0x00000000350572ca */ /* 0x000fe400000e0000 */
[----:B------:R-:W-:Y:S02]  /*3010*/  R2UR UR4, R52 ;  /* 0x00000000340472ca */ /* 0x000fe400000e0000 */
[C---:B------:R-:W-:Y:S02]  /*3020*/  ISETP.NE.AND P0, PT, R11.reuse, 0x2, PT ;  /* 0x000000020b00780c */ /* 0x040fe40003f05270 */
[----:B------:R-:W-:Y:S02]  /*3030*/  PLOP3.LUT P1, PT, PT, PT, PT, 0x80, 0x8 ;  /* 0x000000000008781c */ /* 0x000fe40003f2f070 */
[----:B-1----:R-:W-:Y:S02]  /*3040*/  SEL R0, RZ, 0x1, P0 ;  /* 0x00000001ff007807 */ /* 0x002fe40000000000 */
[----:B------:R-:W-:-:S02]  /*3050*/  SEL R11, R11, RZ, P0 ;  /* 0x000000ff0b0b7207 */ /* 0x000fc40000000000 */
[----:B------:R-:W-:Y:S01]  /*3060*/  LOP3.LUT R10, R10, R0, RZ, 0x3c, !PT ;  /* 0x000000000a0a7212 */ /* 0x000fe200078e3cff */
[----:B------:R-:W-:Y:S02]  /*3070*/  UIADD3 UR20, UPT, UPT, UR41, UR5, URZ ;  /* 0x0000000529147290 */ /* 0x000fe4000fffe0ff */
[----:B------:R-:W-:Y:S01]  /*3080*/  UIADD3 UR27, UPT, UPT, UR40, UR4, URZ ;  /* 0x00000004281b7290 */ /* 0x000fe2000fffe0ff */
[----:B------:R-:W-:Y:S11]  /*3090*/  BRA.U UP1, `(.L_x_43) ;  /* 0xfffffff101307547 */ /* 0x000ff6000b83ffff */
[----:B------:R-:W-:Y:S01]  /*30a0*/  UIADD3 UR21, UPT, UPT, UR21, 0x118, URZ ;  /* 0x0000011815157890 */ /* 0x000fe2000fffe0ff */
[----:B------:R-:W-:-:S03]  /*30b0*/  SHF.L.U32 R2, R12, 0x1f, RZ ;  /* 0x0000001f0c027819 */ /* 0x000fc600000006ff */
[----:B------:R-:W-:-:S09]  /*30c0*/  ULEA UR4, UR13, UR21, 0x3 ;  /* 0x000000150d047291 */ /* 0x000fd2000f8e18ff */
[----:B------:R-:W1:Y:S02]  /*30d0*/  SYNCS.PHASECHK.TRANS64.TRYWAIT P0, [UR4], R2 ;  /* 0x00000002ff0075a7 */ /* 0x000e640008001104 */
[----:B-1----:R-:W-:Y:S05]  /*30e0*/  @!P0 BRA `(.L_x_44) ;  /* 0x0000006400308947 */ /* 0x002fea0003800000 */
.L_x_170:
[----:B------:R-:W-:-:S04]  /*30f0*/  UIADD3 UR4, UPT, UPT, UR13, 0x1, URZ ;  /* 0x000000010d047890 */ /* 0x000fc8000fffe0ff */
[----:B------:R-:W-:-:S04]  /*3100*/  UISETP.NE.AND UP0, UPT, UR4, 0x23, UPT ;  /* 0x000000230400788c */ /* 0x000fc8000bf05270 */
[----:B------:R-:W-:Y:S02]  /*3110*/  USEL UR6, URZ, 0x1, UP0 ;  /* 0x00000001ff067887 */ /* 0x000fe40008000000 */
[----:B------:R-:W-:-:S04]  /*3120*/  USEL UR4, UR4, URZ, UP0 ;  /* 0x000000ff04047287 */ /* 0x000fc80008000000 */
[----:B------:R-:W-:Y:S01]  /*3130*/  ULEA UR5, UR4, UR21, 0x3 ;  /* 0x0000001504057291 */ /* 0x000fe2000f8e18ff */
[----:B-1----:R-:W-:-:S04]  /*3140*/  LOP3.LUT R2, R12, UR6, RZ, 0x3c, !PT ;  /* 0x000000060c027c12 */ /* 0x002fc8000f8e3cff */
[----:B------:R-:W-:-:S04]  /*3150*/  SHF.L.U32 R3, R2, 0x1f, RZ ;  /* 0x0000001f02037819 */ /* 0x000fc800000006ff */
[----:B------:R-:W1:Y:S02]  /*3160*/  SYNCS.PHASECHK.TRANS64.TRYWAIT P0, [UR5], R3 ;  /* 0x00000003ff0075a7 */ /* 0x000e640008001105 */
[----:B-1----:R-:W-:Y:S05]  /*3170*/  @!P0 BRA `(.L_x_45) ;  /* 0x0000006400248947 */ /* 0x002fea0003800000 */
.L_x_172:
[----:B------:R-:W-:-:S04]  /*3180*/  UIADD3 UR4, UPT, UPT, UR4, 0x1, URZ ;  /* 0x0000000104047890 */ /* 0x000fc8000fffe0ff */
[----:B------:R-:W-:-:S04]  /*3190*/  UISETP.NE.AND UP0, UPT, UR4, 0x23, UPT ;  /* 0x000000230400788c */ /* 0x000fc8000bf05270 */
[----:B------:R-:W-:Y:S02]  /*31a0*/  USEL UR6, URZ, 0x1, UP0 ;  /* 0x00000001ff067887 */ /* 0x000fe40008000000 */
[----:B------:R-:W-:-:S04]  /*31b0*/  USEL UR4, UR4, URZ, UP0 ;  /* 0x000000ff04047287 */ /* 0x000fc80008000000 */
[----:B------:R-:W-:Y:S01]  /*31c0*/  ULEA UR5, UR4, UR21, 0x3 ;  /* 0x0000001504057291 */ /* 0x000fe2000f8e18ff */
[----:B------:R-:W-:-:S04]  /*31d0*/  LOP3.LUT R2, R2, UR6, RZ, 0x3c, !PT ;  /* 0x0000000602027c12 */ /* 0x000fc8000f8e3cff */
[----:B-1----:R-:W-:-:S04]  /*31e0*/  SHF.L.U32 R3, R2, 0x1f, RZ ;  /* 0x0000001f02037819 */ /* 0x002fc800000006ff */
[----:B------:R-:W1:Y:S02]  /*31f0*/  SYNCS.PHASECHK.TRANS64.TRYWAIT P0, [UR5], R3 ;  /* 0x00000003ff0075a7 */ /* 0x000e640008001105 */
[----:B-1----:R-:W-:Y:S05]  /*3200*/  @!P0 BRA `(.L_x_46) ;  /* 0x0000006400188947 */ /* 0x002fea0003800000 */
.L_x_174:
        /* <DEDUP_REMOVED lines=9> */
.L_x_176:
        /* <DEDUP_REMOVED lines=9> */
.L_x_178:
        /* <DEDUP_REMOVED lines=9> */
.L_x_180:
        /* <DEDUP_REMOVED lines=9> */
.L_x_182:
        /* <DEDUP_REMOVED lines=9> */
.L_x_184:
        /* <DEDUP_REMOVED lines=9> */
.L_x_186:
        /* <DEDUP_REMOVED lines=9> */
.L_x_188:
        /* <DEDUP_REMOVED lines=9> */
.L_x_190:
        /* <DEDUP_REMOVED lines=9> */
.L_x_192:
        /* <DEDUP_REMOVED lines=9> */
.L_x_194:
        /* <DEDUP_REMOVED lines=9> */
.L_x_196:
        /* <DEDUP_REMOVED lines=9> */
.L_x_198:
        /* <DEDUP_REMOVED lines=9> */
.L_x_200:
        /* <DEDUP_REMOVED lines=9> */
.L_x_202:
        /* <DEDUP_REMOVED lines=9> */
.L_x_204:
        /* <DEDUP_REMOVED lines=9> */
.L_x_206:
        /* <DEDUP_REMOVED lines=9> */
.L_x_208:
        /* <DEDUP_REMOVED lines=9> */
.L_x_210:
        /* <DEDUP_REMOVED lines=9> */
.L_x_212:
        /* <DEDUP_REMOVED lines=9> */
.L_x_214:
        /* <DEDUP_REMOVED lines=9> */
.L_x_216:
        /* <DEDUP_REMOVED lines=9> */
.L_x_218:
        /* <DEDUP_REMOVED lines=9> */
.L_x_220:
        /* <DEDUP_REMOVED lines=9> */
.L_x_222:
        /* <DEDUP_REMOVED lines=9> */
.L_x_224:
        /* <DEDUP_REMOVED lines=9> */
.L_x_226:
        /* <DEDUP_REMOVED lines=9> */
.L_x_228:
        /* <DEDUP_REMOVED lines=9> */
.L_x_230:
        /* <DEDUP_REMOVED lines=9> */
.L_x_232:
        /* <DEDUP_REMOVED lines=9> */
.L_x_234:
        /* <DEDUP_REMOVED lines=9> */
.L_x_236:
[----:B------:R-:W-:-:S04]  /*4380*/  UIADD3 UR4, UPT, UPT, UR4, 0x1, URZ ;  /* 0x0000000104047890 */ /* 0x000fc8000fffe0ff */
[----:B------:R-:W-:-:S04]  /*4390*/  UISETP.NE.AND UP0, UPT, UR4, 0x23, UPT ;  /* 0x000000230400788c */ /* 0x000fc8000bf05270 */
[----:B------:R-:W-:Y:S02]  /*43a0*/  USEL UR5, URZ, 0x1, UP0 ;  /* 0x00000001ff057887 */ /* 0x000fe40008000000 */
[----:B------:R-:W-:-:S04]  /*43b0*/  USEL UR4, UR4, URZ, UP0 ;  /* 0x000000ff04047287 */ /* 0x000fc80008000000 */
[----:B------:R-:W-:Y:S01]  /*43c0*/  ULEA UR4, UR4, UR21, 0x3 ;  /* 0x0000001504047291 */ /* 0x000fe2000f8e18ff */
[----:B------:R-:W-:-:S04]  /*43d0*/  LOP3.LUT R2, R2, UR5, RZ, 0x3c, !PT ;  /* 0x0000000502027c12 */ /* 0x000fc8000f8e3cff */
[----:B------:R-:W-:Y:S01]  /*43e0*/  SHF.L.U32 R2, R2, 0x1f, RZ ;  /* 0x0000001f02027819 */ /* 0x000fe200000006ff */
[----:B-1----:R-:W-:-:S07]  /*43f0*/  IMAD.U32 R0, RZ, RZ, UR4 ;  /* 0x00000004ff007e24 */ /* 0x002fce000f8e00ff */
.L_x_78:
[----:B-1----:R1:W2:Y:S02]  /*4400*/  SYNCS.PHASECHK.TRANS64.TRYWAIT P0, [R0+URZ], R2 ;  /* 0x00000002000075a7 */ /* 0x0022a400080011ff */
[----:B--2---:R-:W-:Y:S05]  /*4410*/  @!P0 NANOSLEEP.SYNCS 0x989680 ;  /* 0x009896800000895d */ /* 0x004fea0003900000 */
[----:B------:R-:W2:Y:S02]  /*4420*/  @!P0 SYNCS.PHASECHK.TRANS64 P0, [R0+URZ], R2 ;  /* 0x00000002000085a7 */ /* 0x000ea400080010ff */
[----:B--2---:R-:W-:Y:S05]  /*4430*/  @P0 EXIT ;  /* 0x000000000000094d */ /* 0x004fea0003800000 */
[----:B------:R-:W-:Y:S05]  /*4440*/  BRA `(.L_x_78) ;  /* 0xfffffffc00ec7947 */ /* 0x000fea000383ffff */
.L_x_23:
[----:B------:R-:W1:Y:S02]  /*4450*/  S2UR UR4, SR_CgaCtaId ;  /* 0x00000000000479c3 */ /* 0x000e640000008800 */
[----:B-1----:R-:W-:-:S04]  /*4460*/  UISETP.NE.AND UP0, UPT, UR4, URZ, UPT ;  /* 0x000000ff0400728c */ /* 0x002fc8000bf05270 */
[----:B------:R-:W-:-:S09]  /*4470*/  UISETP.NE.OR UP0, UPT, UR22, 0x1, UP0 ;  /* 0x000000011600788c */ /* 0x000fd20008705670 */
[----:B------:R-:W-:Y:S05]  /*4480*/  BRA.U UP0, `(.L_x_79) ;  /* 0x00000005004c7547 */ /* 0x000fea000b800000 */
[----:B------:R-:W1:Y:S01]  /*4490*/  S2UR UR5, SR_CgaCtaId ;  /* 0x00000000000579c3 */ /* 0x000e620000008800 */
[----:B------:R-:W-:Y:S01]  /*44a0*/  UMOV UR4, 0x400 ;  /* 0x0000040000047882 */ /* 0x000fe20000000000 */
[----:B------:R-:W-:Y:S01]  /*44b0*/  ISETP.GE.U32.AND P2, PT, R0, 0x10, PT ;  /* 0x000000100000780c */ /* 0x000fe20003f46070 */
[----:B------:R-:W-:Y:S01]  /*44c0*/  IMAD.MOV.U32 R12, RZ, RZ, 0x1 ;  /* 0x00000001ff0c7424 */ /* 0x000fe200078e00ff */
[----:B------:R-:W-:Y:S02]  /*44d0*/  CS2R R10, SRZ ;  /* 0x00000000000a7805 */ /* 0x000fe4000001ff00 */
[----:B------:R-:W-:Y:S01]  /*44e0*/  CS2R R8, SRZ ;  /* 0x0000000000087805 */ /* 0x000fe2000001ff00 */
[----:B-1----:R-:W-:-:S03]  /*44f0*/  ULEA UR6, UR5, UR4, 0x18 ;  /* 0x0000000405067291 */ /* 0x002fc6000f8ec0ff */
[----:B------:R-:W-:-:S09]  /*4500*/  UMOV UR5, URZ ;  /* 0x000000ff00057c82 */ /* 0x000fd20008000000 */
.L_x_83:
[----:B------:R-:W-:Y:S02]  /*4510*/  LEA R2, R8, UR6, 0x3 ;  /* 0x0000000608027c11 */ /* 0x000fe4000f8e18ff */
[----:B------:R-:W-:-:S03]  /*4520*/  SHF.L.U32 R4, R9, 0x1f, RZ ;  /* 0x0000001f09047819 */ /* 0x000fc600000006ff */
[----:B------:R-:W-:Y:S01]  /*4530*/  VIADD R5, R2, 0x2e0 ;  /* 0x000002e002057836 */ /* 0x000fe20000000000 */
[----:B------:R-:W1:Y:S02]  /*4540*/  SYNCS.PHASECHK.TRANS64.TRYWAIT P0, [R2+URZ+0x2d0], R4 ;  /* 0x0002d004020075a7 */ /* 0x000e6400080011ff */
[----:B-1----:R-:W-:Y:S05]  /*4550*/  @!P0 BRA `(.L_x_80) ;  /* 0x0000005c00448947 */ /* 0x002fea0003800000 */
.L_x_237:
[----:B------:R-:W-:Y:S01]  /*4560*/  ULEA UR4, UR5, UR6, 0x3 ;  /* 0x0000000605047291 */ /* 0x000fe2000f8e18ff */
[----:B-1----:R-:W-:Y:S01]  /*4570*/  PRMT R2, RZ, 0x654, R5 ;  /* 0x00000654ff027816 */ /* 0x002fe20000000005 */
[----:B------:R-:W-:Y:S01]  /*4580*/  @!P2 IMAD.MOV.U32 R4, RZ, RZ, 0x10 ;  /* 0x00000010ff04a424 */ /* 0x000fe200078e00ff */
[----:B------:R-:W-:Y:S01]  /*4590*/  SHF.L.U32 R5, R12, 0x1f, RZ ;  /* 0x0000001f0c057819 */ /* 0x000fe200000006ff */
[----:B------:R-:W-:Y:S01]  /*45a0*/  UIADD3 UR7, UPT, UPT, UR4, 0x270, URZ ;  /* 0x0000027004077890 */ /* 0x000fe2000fffe0ff */
[----:B------:R1:W-:Y:S05]  /*45b0*/  SYNCS.ARRIVE.TRANS64.RED.A1T0 RZ, [R2+URZ], RZ ;  /* 0x000000ff02ff79a7 */ /* 0x0003ea00081004ff */
[----:B------:R-:W-:Y:S01]  /*45c0*/  IMAD.U32 R6, RZ, RZ, UR7 ;  /* 0x00000007ff067e24 */ /* 0x000fe2000f8e00ff */
[----:B------:R-:W2:Y:S04]  /*45d0*/  SYNCS.PHASECHK.TRANS64.TRYWAIT P0, [UR4+0x280], R5 ;  /* 0x00028005ff0075a7 */ /* 0x000ea80008001104 */
[----:B------:R-:W-:Y:S01]  /*45e0*/  PRMT R6, R0, 0x654, R6 ;  /* 0x0000065400067816 */ /* 0x000fe20000000006 */
[----:B-12---:R-:W-:Y:S06]  /*45f0*/  @!P0 BRA `(.L_x_81) ;  /* 0x0000005c00308947 */ /* 0x006fec0003800000 */
.L_x_239:
[----:B------:R-:W-:Y:S01]  /*4600*/  ULEA UR8, UR5, UR6, 0x4 ;  /* 0x0000000605087291 */ /* 0x000fe2000f8e20ff */
[----:B------:R-:W-:Y:S01]  /*4610*/  SEL R3, R6, R3, !P2 ;  /* 0x0000000306037207 */ /* 0x000fe20005000000 */
[----:B------:R-:W-:Y:S01]  /*4620*/  UIADD3 UR9, UPT, UPT, UR4, 0x270, URZ ;  /* 0x0000027004097890 */ /* 0x000fe2000fffe0ff */
[----:B-1----:R-:W-:Y:S01]  /*4630*/  LEA R2, R11, UR6, 0x3 ;  /* 0x000000060b027c11 */ /* 0x002fe2000f8e18ff */
[----:B------:R-:W-:Y:S01]  /*4640*/  UIADD3 UR8, UPT, UPT, UR8, 0x300, URZ ;  /* 0x0000030008087890 */ /* 0x000fe2000fffe0ff */
[----:B------:R1:W-:Y:S01]  /*4650*/  @!P2 SYNCS.ARRIVE.TRANS64.RED RZ, [R3+URZ], R4 ;  /* 0x0000000403ffa9a7 */ /* 0x0003e200080004ff */
[----:B------:R-:W-:Y:S01]  /*4660*/  UIADD3 UR4, UPT, UPT, UR5, 0x1, URZ ;  /* 0x0000000105047890 */ /* 0x000fe2000fffe0ff */
[----:B------:R-:W-:-:S03]  /*4670*/  VIADD R8, R8, 0x1 ;  /* 0x0000000108087836 */ /* 0x000fc60000000000 */
[----:B------:R-:W-:Y:S02]  /*4680*/  UISETP.NE.AND UP0, UPT, UR4, 0x2, UPT ;  /* 0x000000020400788c */ /* 0x000fe4000bf05270 */
[----:B------:R-:W-:Y:S01]  /*4690*/  ISETP.NE.AND P0, PT, R8, 0x2, PT ;  /* 0x000000020800780c */ /* 0x000fe20003f05270 */
[----:B------:R-:W-:Y:S06]  /*46a0*/  UGETNEXTWORKID.BROADCAST [UR8], [UR9] ;  /* 0x00000000080073ca */ /* 0x000fec0008000100 */
[----:B------:R-:W-:Y:S02]  /*46b0*/  USEL UR7, URZ, 0x1, UP0 ;  /* 0x00000001ff077887 */ /* 0x000fe40008000000 */
[----:B------:R-:W-:-:S04]  /*46c0*/  USEL UR5, UR4, URZ, UP0 ;  /* 0x000000ff04057287 */ /* 0x000fc80008000000 */
[----:B------:R-:W-:Y:S02]  /*46d0*/  LOP3.LUT R12, R12, UR7, RZ, 0x3c, !PT ;  /* 0x000000070c0c7c12 */ /* 0x000fe4000f8e3cff */
[----:B-1----:R-:W-:-:S04]  /*46e0*/  SHF.L.U32 R4, R10, 0x1f, RZ ;  /* 0x0000001f0a047819 */ /* 0x002fc800000006ff */
[----:B------:R-:W1:Y:S02]  /*46f0*/  SYNCS.PHASECHK.TRANS64.TRYWAIT P1, [R2+URZ+0x270], R4 ;  /* 0x00027004020075a7 */ /* 0x000e6400080211ff */
[----:B-1----:R-:W-:Y:S05]  /*4700*/  @!P1 BRA `(.L_x_82) ;  /* 0x0000005c00049947 */ /* 0x002fea0003800000 */
.L_x_240:
[C---:B-1----:R-:W-:Y:S01]  /*4710*/  LEA R4, R11.reuse, UR6, 0x4 ;  /* 0x000000060b047c11 */ /* 0x042fe2000f8e20ff */
[----:B------:R-:W-:Y:S01]  /*4720*/  VIADD R2, R2, 0x280 ;  /* 0x0000028002027836 */ /* 0x000fe20000000000 */
[----:B------:R-:W-:Y:S01]  /*4730*/  SEL R8, R8, RZ, P0 ;  /* 0x000000ff08087207 */ /* 0x000fe20000000000 */
[----:B------:R-:W-:-:S03]  /*4740*/  VIADD R11, R11, 0x1 ;  /* 0x000000010b0b7836 */ /* 0x000fc60000000000 */
[----:B------:R-:W1:Y:S01]  /*4750*/  LDS.128 R4, [R4+0x300] ;  /* 0x0003000004047984 */ /* 0x000e620000000c00 */
[----:B------:R-:W-:Y:S02]  /*4760*/  PRMT R2, RZ, 0x654, R2 ;  /* 0x00000654ff027816 */ /* 0x000fe40000000002 */
[C---:B------:R-:W-:Y:S01]  /*4770*/  ISETP.NE.AND P1, PT, R11.reuse, 0x2, PT ;  /* 0x000000020b00780c */ /* 0x040fe20003f25270 */
[----:B------:R-:W-:Y:S01]  /*4780*/  @!PT LDS RZ, [RZ] ;  /* 0x00000000fffff984 */ /* 0x000fe20000000800 */
[----:B------:R-:W-:Y:S01]  /*4790*/  @!PT LDS RZ, [RZ] ;  /* 0x00000000fffff984 */ /* 0x000fe20000000800 */
[----:B------:R-:W-:Y:S01]  /*47a0*/  @!PT LDS RZ, [RZ] ;  /* 0x00000000fffff984 */ /* 0x000fe20000000800 */
[----:B------:R-:W-:Y:S01]  /*47b0*/  @!PT LDS RZ, [RZ] ;  /* 0x00000000fffff984 */ /* 0x000fe20000000800 */
[----:B------:R2:W-:Y:S06]  /*47c0*/  MEMBAR.ALL.CTA ;  /* 0x0000000000007992 */ /* 0x0005ec0000008000 */
[----:B--2---:R-:W2:Y:S01]  /*47d0*/  FENCE.VIEW.ASYNC.S ;  /* 0x00000000000073c6 */ /* 0x004ea20000000000 */
[----:B------:R-:W-:Y:S01]  /*47e0*/  SEL R11, R11, RZ, P1 ;  /* 0x000000ff0b0b7207 */ /* 0x000fe20000800000 */
[----:B--2---:R2:W-:Y:S01]  /*47f0*/  SYNCS.ARRIVE.TRANS64.RED.A1T0 RZ, [R2+URZ], RZ ;  /* 0x000000ff02ff79a7 */ /* 0x0045e200081004ff */
[----:B-1----:R-:W-:-:S02]  /*4800*/  LOP3.LUT P3, RZ, R6, 0x1, RZ, 0xc0, !PT ;  /* 0x0000000106ff7812 */ /* 0x002fc4000786c0ff */
[----:B------:R-:W-:-:S04]  /*4810*/  SEL R4, RZ, 0x1, P1 ;  /* 0x00000001ff047807 */ /* 0x000fc80000800000 */
[----:B------:R-:W-:Y:S02]  /*4820*/  LOP3.LUT R10, R10, R4, RZ, 0x3c, !PT ;  /* 0x000000040a0a7212 */ /* 0x000fe400078e3cff */
[----:B--2---:R-:W-:-:S04]  /*4830*/  SEL R2, RZ, 0x1, P0 ;  /* 0x00000001ff027807 */ /* 0x004fc80000000000 */
[----:B------:R-:W-:Y:S01]  /*4840*/  LOP3.LUT R9, R9, R2, RZ, 0x3c, !PT ;  /* 0x0000000209097212 */ /* 0x000fe200078e3cff */
[----:B------:R-:W-:Y:S06]  /*4850*/  @P3 BRA `(.L_x_83) ;  /* 0xfffffffc002c3947 */ /* 0x000fec000383ffff */
[----:B------:R-:W-:Y:S01]  /*4860*/  ULEA UR4, UR5, UR6, 0x3 ;  /* 0x0000000605047291 */ /* 0x000fe2000f8e18ff */
[----:B------:R-:W-:-:S08]  /*4870*/  SHF.L.U32 R2, R12, 0x1f, RZ ;  /* 0x0000001f0c027819 */ /* 0x000fd000000006ff */
[----:B------:R-:W1:Y:S02]  /*4880*/  SYNCS.PHASECHK.TRANS64 P0, [UR4+0x280], R2 ;  /* 0x00028002ff0075a7 */ /* 0x000e640008001004 */
[----:B-1----:R-:W-:Y:S05]  /*4890*/  @P0 BRA `(.L_x_84) ;  /* 0x0000000000080947 */ /* 0x002fea0003800000 */
[----:B------:R-:W1:Y:S02]  /*48a0*/  SYNCS.PHASECHK.TRANS64.TRYWAIT P0, [UR4+0x280], R2 ;  /* 0x00028002ff0075a7 */ /* 0x000e640008001104 */
[----:B-1----:R-:W-:Y:S05]  /*48b0*/  @!P0 BRA `(.L_x_85) ;  /* 0x0000005800ac8947 */ /* 0x002fea0003800000 */
.L_x_84:
[----:B------:R-:W-:-:S04]  /*48c0*/  UIADD3 UR7, UPT, UPT, UR5, 0x1, URZ ;  /* 0x0000000105077890 */ /* 0x000fc8000fffe0ff */
[----:B------:R-:W-:-:S04]  /*48d0*/  UISETP.NE.AND UP0, UPT, UR7, 0x2, UPT ;  /* 0x000000020700788c */ /* 0x000fc8000bf05270 */
[----:B------:R-:W-:Y:S02]  /*48e0*/  USEL UR8, URZ, 0x1, UP0 ;  /* 0x00000001ff087887 */ /* 0x000fe40008000000 */
[----:B------:R-:W-:-:S04]  /*48f0*/  USEL UR7, UR7, URZ, UP0 ;  /* 0x000000ff07077287 */ /* 0x000fc80008000000 */
[----:B------:R-:W-:Y:S01]  /*4900*/  ULEA UR7, UR7, UR6, 0x3 ;  /* 0x0000000607077291 */ /* 0x000fe2000f8e18ff */
[----:B-1----:R-:W-:-:S04]  /*4910*/  LOP3.LUT R2, R12, UR8, RZ, 0x3c, !PT ;  /* 0x000000080c027c12 */ /* 0x002fc8000f8e3cff */
[----:B------:R-:W-:-:S04]  /*4920*/  SHF.L.U32 R0, R2, 0x1f, RZ ;  /* 0x0000001f02007819 */ /* 0x000fc800000006ff */
[----:B------:R-:W1:Y:S02]  /*4930*/  SYNCS.PHASECHK.TRANS64 P0, [UR7+0x280], R0 ;  /* 0x00028000ff0075a7 */ /* 0x000e640008001007 */
[----:B-1----:R-:W-:Y:S05]  /*4940*/  @P0 EXIT ;  /* 0x000000000000094d */ /* 0x002fea0003800000 */
[----:B------:R-:W-:Y:S02]  /*4950*/  SHF.L.U32 R2, R2, 0x1f, RZ ;  /* 0x0000001f02027819 */ /* 0x000fe400000006ff */
[----:B------:R-:W-:-:S07]  /*4960*/  MOV R0, UR7 ;  /* 0x0000000700007c02 */ /* 0x000fce0008000f00 */
.L_x_86:
[----:B-1----:R1:W2:Y:S02]  /*4970*/  SYNCS.PHASECHK.TRANS64.TRYWAIT P0, [R0+URZ+0x280], R2 ;  /* 0x00028002000075a7 */ /* 0x0022a400080011ff */
[----:B--2---:R-:W-:Y:S05]  /*4980*/  @!P0 NANOSLEEP.SYNCS 0x989680 ;  /* 0x009896800000895d */ /* 0x004fea0003900000 */
[----:B------:R-:W2:Y:S02]  /*4990*/  @!P0 SYNCS.PHASECHK.TRANS64 P0, [R0+URZ+0x280], R2 ;  /* 0x00028002000085a7 */ /* 0x000ea400080010ff */
[----:B--2---:R-:W-:Y:S05]  /*49a0*/  @P0 EXIT ;  /* 0x000000000000094d */ /* 0x004fea0003800000 */
[----:B------:R-:W-:Y:S05]  /*49b0*/  BRA `(.L_x_86) ;  /* 0xfffffffc00ec7947 */ /* 0x000fea000383ffff */
.L_x_79:
[----:B------:R-:W-:Y:S05]  /*49c0*/  BRA.U UP4, `(.L_x_87) ;  /* 0x0000001104a47547 */ /* 0x000fea000b800000 */
[----:B------:R-:W1:Y:S01]  /*49d0*/  S2UR UR7, SR_CgaCtaId ;  /* 0x00000000000779c3 */ /* 0x000e620000008800 */
[----:B------:R-:W-:Y:S01]  /*49e0*/  UMOV UR4, 0x40 ;  /* 0x0000004000047882 */ /* 0x000fe20000000000 */
[----:B------:R-:W-:Y:S01]  /*49f0*/  NOP ;  /* 0x0000000000007918 */ /* 0x000fe20000000000 */
[----:B------:R-:W-:Y:S01]  /*4a00*/  UMOV UR6, 0x400 ;  /* 0x0000040000067882 */ /* 0x000fe20000000000 */
[----:B-1----:R-:W-:Y:S02]  /*4a10*/  ULEA UR5, UR7, UR4, 0x18 ;  /* 0x0000000407057291 */ /* 0x002fe4000f8ec0ff */
[----:B------:R-:W-:-:S07]  /*4a20*/  ULEA UR6, UR7, UR6, 0x18 ;  /* 0x0000000607067291 */ /* 0x000fce000f8ec0ff */
[----:B------:R-:W1:Y:S02]  /*4a30*/  LDS.U8 R0, [UR5+0x1c] ;  /* 0x00001c05ff007984 */ /* 0x000e640008000000 */
[----:B-1----:R-:W-:-:S13]  /*4a40*/  ISETP.NE.AND P0, PT, R0, RZ, PT ;  /* 0x000000ff0000720c */ /* 0x002fda0003f05270 */
[----:B------:R-:W-:Y:S05]  /*4a50*/  @P0 BRA `(.L_x_88) ;  /* 0x0000000400080947 */ /* 0x000fea0003800000 */
[----:B------:R-:W-:Y:S02]  /*4a60*/  UISETP.NE.U32.AND UP1, UPT, UR35, 0x1, UPT ;  /* 0x000000012300788c */ /* 0x000fe4000bf25070 */
[----:B------:R-:W-:-:S07]  /*4a70*/  UIADD3 UR7, UPT, UPT, UR5, 0x8, URZ ;  /* 0x0000000805077890 */ /* 0x000fce000fffe0ff */
[----:B------:R-:W-:Y:S05]  /*4a80*/  BRA.U !UP1, `(.L_x_89) ;  /* 0x00000001099c7547 */ /* 0x000fea000b800000 */
[----:B------:R-:W-:Y:S01]  /*4a90*/  ELECT P0, URZ, PT ;  /* 0x0000000000ff782f */ /* 0x000fe20003800000 */
[----:B------:R-:W-:-:S12]  /*4aa0*/  BSSY B0, `(.L_x_89) ;  /* 0x0000025000007945 */ /* 0x000fd80003800000 */
[----:B------:R-:W-:Y:S05]  /*4ab0*/  @!P0 BRA `(.L_x_90) ;  /* 0x00000000008c8947 */ /* 0x000fea0003800000 */
[----:B------:R-:W-:-:S05]  /*4ac0*/  UMOV UR4, 0x10 ;  /* 0x0000001000047882 */ /* 0x000fca0000000000 */
[----:B------:R-:W-:Y:S04]  /*4ad0*/  DEPBAR.LE SB1, 0x36 ;  /* 0x00009d800000791a */ /* 0x000fe80000000000 */
[----:B------:R-:W1:Y:S02]  /*4ae0*/  UTCATOMSWS.2CTA.FIND_AND_SET.ALIGN UP0, UR4, UR4 ;  /* 0x00000004000475e3 */ /* 0x000e640008200800 */
[----:B-1----:R-:W-:Y:S01]  /*4af0*/  MOV R10, UR4 ;  /* 0x00000004000a7c02 */ /* 0x002fe20008000f00 */
[----:B------:R-:W-:Y:S06]  /*4b00*/  BRA.U UP0, `(.L_x_91) ;  /* 0x0000000100187547 */ /* 0x000fec000b800000 */
.L_x_92:
[----:B------:R-:W-:Y:S05]  /*4b10*/  NANOSLEEP 0x64 ;  /* 0x000000640000795d */ /* 0x000fea0003800000 */
[----:B------:R-:W-:-:S05]  /*4b20*/  UMOV UR4, 0x10 ;  /* 0x0000001000047882 */ /* 0x000fca0000000000 */
[----:B------:R-:W-:Y:S04]  /*4b30*/  DEPBAR.LE SB1, 0x36 ;  /* 0x00009d800000791a */ /* 0x000fe80000000000 */
[----:B------:R-:W1:Y:S02]  /*4b40*/  UTCATOMSWS.2CTA.FIND_AND_SET.ALIGN UP0, UR4, UR4 ;  /* 0x00000004000475e3 */ /* 0x000e640008200800 */
[----:B-1----:R-:W-:Y:S01]  /*4b50*/  MOV R10, UR4 ;  /* 0x00000004000a7c02 */ /* 0x002fe20008000f00 */
[----:B------:R-:W-:Y:S05]  /*4b60*/  BRA.U !UP0, `(.L_x_92) ;  /* 0xfffffffd08e87547 */ /* 0x000fea000b83ffff */
.L_x_91:
[----:B------:R-:W1:Y:S01]  /*4b70*/  LDS R6, [UR5+0x10] ;  /* 0x00001005ff067984 */ /* 0x000e620008000800 */
[----:B------:R-:W-:Y:S01]  /*4b80*/  IMAD.U32 R0, RZ, RZ, UR6 ;  /* 0x00000006ff007e24 */ /* 0x000fe2000f8e00ff */
[----:B------:R-:W-:-:S03]  /*4b90*/  MOV R4, UR34 ;  /* 0x0000002200047c02 */ /* 0x000fc60008000f00 */
[----:B------:R-:W-:Y:S01]  /*4ba0*/  VIADD R0, R0, 0x320 ;  /* 0x0000032000007836 */ /* 0x000fe20000000000 */
[----:B-1----:R-:W-:-:S04]  /*4bb0*/  SHF.L.U32 R6, R6, 0x1f, RZ ;  /* 0x0000001f06067819 */ /* 0x002fc800000006ff */
[----:B------:R-:W1:Y:S02]  /*4bc0*/  SYNCS.PHASECHK.TRANS64.TRYWAIT P0, [UR5+0x8], R6 ;  /* 0x00000806ff0075a7 */ /* 0x000e640008001105 */
[----:B-1----:R-:W-:Y:S05]  /*4bd0*/  @P0 BRA `(.L_x_93) ;  /* 0x0000000000080947 */ /* 0x002fea0003800000 */
[----:B------:R-:W1:Y:S02]  /*4be0*/  SYNCS.PHASECHK.TRANS64.TRYWAIT P0, [UR5+0x8], R6 ;  /* 0x00000806ff0075a7 */ /* 0x000e640008001105 */
[----:B-1----:R-:W-:Y:S05]  /*4bf0*/  @!P0 BRA `(.L_x_94) ;  /* 0x0000005400f48947 */ /* 0x002fea0003800000 */
.L_x_93:
[----:B------:R-:W-:Y:S01]  /*4c00*/  PRMT R4, R4, 0x654, R0 ;  /* 0x0000065404047816 */ /* 0x000fe20000000000 */
[----:B------:R-:W-:Y:S01]  /*4c10*/  HFMA2 R0, -RZ, RZ, 0, 5.9604644775390625e-08 ;  /* 0x00000001ff007431 */ /* 0x000fe200000001ff */
[----:B------:R-:W-:Y:S01]  /*4c20*/  UPRMT UR4, UR34, 0x654, UR7 ;  /* 0x0000065422047896 */ /* 0x000fe20008000007 */
[----:B------:R-:W-:Y:S02]  /*4c30*/  IMAD.MOV.U32 R8, RZ, RZ, 0xffff ;  /* 0x0000ffffff087424 */ /* 0x000fe400078e00ff */
[----:B-1----:R-:W-:Y:S02]  /*4c40*/  IMAD.MOV.U32 R6, RZ, RZ, 0x4 ;  /* 0x00000004ff067424 */ /* 0x002fe400078e00ff */
[----:B------:R-:W-:Y:S01]  /*4c50*/  IMAD.SHL.U32 R9, R10, 0x20, RZ ;  /* 0x000000200a097824 */ /* 0x000fe200078e00ff */
[----:B------:R-:W-:Y:S02]  /*4c60*/  MOV R5, UR4 ;  /* 0x0000000400057c02 */ /* 0x000fe40008000f00 */
[-C--:B------:R-:W-:Y:S01]  /*4c70*/  SHF.L.U32 R8, R8, R10.reuse, RZ ;  /* 0x0000000a08087219 */ /* 0x080fe200000006ff */
[----:B------:R1:W-:Y:S01]  /*4c80*/  SYNCS.ARRIVE.TRANS64.RED RZ, [UR4], R6 ;  /* 0x00000006ffff79a7 */ /* 0x0003e20008000404 */
[----:B------:R-:W-:Y:S01]  /*4c90*/  SHF.L.U32 R7, R0, R10, RZ ;  /* 0x0000000a00077219 */ /* 0x000fe200000006ff */
[----:B------:R1:W-:Y:S04]  /*4ca0*/  STS [UR6+0x320], R9 ;  /* 0x00032009ff007988 */ /* 0x0003e80008000806 */
[----:B------:R1:W-:Y:S04]  /*4cb0*/  STAS [R4.64], R10 ;  /* 0x0000000a04007dbd */ /* 0x0003e8000c0008ff */
[----:B------:R1:W-:Y:S04]  /*4cc0*/  ATOMS.OR RZ, [UR5+0x14], R8 ;  /* 0x00001408ffff798c */ /* 0x0003e8000b000005 */
[----:B------:R1:W-:Y:S04]  /*4cd0*/  ATOMS.OR RZ, [UR5+0x18], R7 ;  /* 0x00001807ffff798c */ /* 0x0003e8000b000005 */
[----:B------:R1:W-:Y:S02]  /*4ce0*/  ATOMS.XOR RZ, [UR5+0x10], R0 ;  /* 0x00001000ffff798c */ /* 0x0003e4000b800005 */
.L_x_90:
[----:B------:R-:W-:Y:S05]  /*4cf0*/  BSYNC B0 ;  /* 0x0000000000007941 */ /* 0x000fea0003800000 */
.L_x_89:
[----:B------:R-:W-:Y:S05]  /*4d00*/  BRA.U UP1, `(.L_x_95) ;  /* 0x00000001016c7547 */ /* 0x000fea000b800000 */
[----:B------:R-:W-:-:S03]  /*4d10*/  UMOV UR4, 0xffffffff ;  /* 0xffffffff00047882 */ /* 0x000fc60000000000 */
[----:B------:R-:W-:Y:S05]  /*4d20*/  BRA.DIV UR4, `(.L_x_96) ;  /* 0x0000005604c07947 */ /* 0x000fea000b800000 */
[----:B------:R-:W-:-:S13]  /*4d30*/  ELECT P6, URZ, PT ;  /* 0x0000000000ff782f */ /* 0x000fda00038c0000 */
.L_x_244:
[----:B------:R-:W-:Y:S05]  /*4d40*/  @!P6 BRA `(.L_x_95) ;  /* 0x00000000005ce947 */ /* 0x000fea0003800000 */
[----:B-1----:R-:W1:Y:S02]  /*4d50*/  LDS R4, [UR5+0x10] ;  /* 0x00001005ff047984 */ /* 0x002e640008000800 */
[----:B-1----:R-:W-:-:S04]  /*4d60*/  SHF.L.U32 R4, R4, 0x1f, RZ ;  /* 0x0000001f04047819 */ /* 0x002fc800000006ff */
[----:B------:R-:W1:Y:S02]  /*4d70*/  SYNCS.PHASECHK.TRANS64.TRYWAIT P0, [UR5+0x8], R4 ;  /* 0x00000804ff0075a7 */ /* 0x000e640008001105 */
[----:B-1----:R-:W-:Y:S05]  /*4d80*/  @P0 BRA `(.L_x_97) ;  /* 0x0000000000080947 */ /* 0x002fea0003800000 */
[----:B------:R-:W1:Y:S02]  /*4d90*/  SYNCS.PHASECHK.TRANS64.TRYWAIT P0, [UR5+0x8], R4 ;  /* 0x00000804ff0075a7 */ /* 0x000e640008001105 */
[----:B-1----:R-:W-:Y:S05]  /*4da0*/  @!P0 BRA `(.L_x_98) ;  /* 0x0000005400c08947 */ /* 0x002fea0003800000 */
.L_x_97:
[----:B------:R-:W2:Y:S01]  /*4db0*/  LDS R6, [UR6+0x320] ;  /* 0x00032006ff067984 */ /* 0x000ea20008000800 */
[----:B-1----:R-:W-:Y:S02]  /*4dc0*/  HFMA2 R0, -RZ, RZ, 0, 5.9604644775390625e-08 ;  /* 0x00000001ff007431 */ /* 0x002fe400000001ff */
[----:B------:R-:W-:Y:S01]  /*4dd0*/  IMAD.MOV.U32 R4, RZ, RZ, 0xffff ;  /* 0x0000ffffff047424 */ /* 0x000fe200078e00ff */
[----:B------:R-:W-:Y:S01]  /*4de0*/  UPRMT UR4, UR34, 0x654, UR7 ;  /* 0x0000065422047896 */ /* 0x000fe20008000007 */
[----:B--2---:R-:W-:-:S03]  /*4df0*/  IMAD.SHL.U32 R5, R6, 0x20, RZ ;  /* 0x0000002006057824 */ /* 0x004fc600078e00ff */
[-C--:B------:R-:W-:Y:S02]  /*4e00*/  SHF.L.U32 R4, R4, R6.reuse, RZ ;  /* 0x0000000604047219 */ /* 0x080fe400000006ff */
[----:B------:R-:W-:Y:S01]  /*4e10*/  SHF.L.U32 R6, R0, R6, RZ ;  /* 0x0000000600067219 */ /* 0x000fe200000006ff */
[----:B------:R2:W-:Y:S04]  /*4e20*/  STS [UR6+0x320], R5 ;  /* 0x00032005ff007988 */ /* 0x0005e80008000806 */
[----:B------:R2:W-:Y:S04]  /*4e30*/  ATOMS.OR RZ, [UR5+0x14], R4 ;  /* 0x00001404ffff798c */ /* 0x0005e8000b000005 */
[----:B------:R2:W-:Y:S01]  /*4e40*/  ATOMS.OR RZ, [UR5+0x18], R6 ;  /* 0x00001806ffff798c */ /* 0x0005e2000b000005 */
[----:B------:R-:W-:Y:S03]  /*4e50*/  SYNCS.ARRIVE.TRANS64.RED.A1T0 RZ, [UR4], RZ ;  /* 0x000000ffffff79a7 */ /* 0x000fe60008100404 */
[----:B------:R2:W-:Y:S01]  /*4e60*/  ATOMS.XOR RZ, [UR5+0x10], R0 ;  /* 0x00001000ffff798c */ /* 0x0005e2000b800005 */
[----:B------:R-:W-:Y:S05]  /*4e70*/  BRA `(.L_x_95) ;  /* 0x0000000000107947 */ /* 0x000fea0003800000 */
.L_x_88:
[----:B------:R-:W-:Y:S02]  /*4e80*/  MOV R0, 0xffffffff ;  /* 0xffffffff00007802 */ /* 0x000fe40000000f00 */
[----:B------:R-:W-:-:S03]  /*4e90*/  MOV R4, 0x4ec0 ;  /* 0x00004ec000047802 */ /* 0x000fc60000000f00 */
[----:B------:R1:W-:Y:S04]  /*4ea0*/  STS [UR6+0x320], R0 ;  /* 0x00032000ff007988 */ /* 0x0003e80008000806 */
[----:B-1---5:R-:W-:Y:S05]  /*4eb0*/  CALL.REL.NOINC `($__internal_1_$__cuda_sm10x_tcgen05_guardrail_trap_phase_invalid_during_alloc) ;  /* 0x0000005c00207944 */ /* 0x022fea0003c00000 */
.L_x_95:
[----:B------:R-:W-:Y:S05]  /*4ec0*/  WARPSYNC.ALL ;  /* 0x0000000000007948 */ /* 0x000fea0003800000 */
[----:B------:R-:W3:Y:S01]  /*4ed0*/  S2UR UR4, SR_CgaCtaId ;  /* 0x00000000000479c3 */ /* 0x000ee20000008800 */
[----:B------:R-:W-:Y:S01]  /*4ee0*/  UMOV UR17, 0x400 ;  /* 0x0000040000117882 */ /* 0x000fe20000000000 */
[----:B------:R-:W-:-:S06]  /*4ef0*/  NOP ;  /* 0x0000000000007918 */ /* 0x000fcc0000000000 */
[----:B------:R-:W-:Y:S06]  /*4f00*/  BAR.ARV 0x6, 0xa0 ;  /* 0x0182800000007b1d */ /* 0x000fec0000002000 */
[----:B------:R-:W4:Y:S01]  /*4f10*/  LDCU UR6, c[0x0][0x38c] ;  /* 0x00007180ff0677ac */ /* 0x000f220008000800 */
[----:B------:R-:W-:Y:S01]  /*4f20*/  LOP3.LUT R3, R3, 0xffff, RZ, 0xc0, !PT ;  /* 0x0000ffff03037812 */ /* 0x000fe200078ec0ff */
[----:B-1----:R-:W-:Y:S01]  /*4f30*/  IMAD.MOV.U32 R9, RZ, RZ, 0x1 ;  /* 0x00000001ff097424 */ /* 0x002fe200078e00ff */
[----:B------:R-:W-:Y:S01]  /*4f40*/  LOP3.LUT R2, R2, 0xffff, RZ, 0xc0, !PT ;  /* 0x0000ffff02027812 */ /* 0x000fe200078ec0ff */
[----:B------:R-:W-:Y:S01]  /*4f50*/  IMAD.MOV.U32 R8, RZ, RZ, RZ ;  /* 0x000000ffff087224 */ /* 0x000fe200078e00ff */
[----:B------:R-:W-:Y:S01]  /*4f60*/  R2UR UR20, R3 ;  /* 0x00000000031472ca */ /* 0x000fe200000e0000 */
[----:B------:R-:W-:Y:S01]  /*4f70*/  UMOV UR24, URZ ;  /* 0x000000ff00187c82 */ /* 0x000fe20008000000 */
[----:B------:R-:W-:-:S02]  /*4f80*/  R2UR UR30, R2 ;  /* 0x00000000021e72ca */ /* 0x000fc400000e0000 */
[----:B------:R-:W-:Y:S01]  /*4f90*/  CS2R R2, SRZ ;  /* 0x0000000000027805 */ /* 0x000fe2000001ff00 */
[----:B------:R-:W-:Y:S01]  /*4fa0*/  UMOV UR15, URZ ;  /* 0x000000ff000f7c82 */ /* 0x000fe20008000000 */
[----:B---3--:R-:W-:Y:S01]  /*4fb0*/  ULEA UR17, UR4, UR17, 0x18 ;  /* 0x0000001104117291 */ /* 0x008fe2000f8ec0ff */
[----:B------:R-:W-:Y:S01]  /*4fc0*/  UMOV UR14, URZ ;  /* 0x000000ff000e7c82 */ /* 0x000fe20008000000 */
[----:B------:R-:W-:Y:S02]  /*4fd0*/  UISETP.NE.AND UP3, UPT, UR35, URZ, UPT ;  /* 0x000000ff2300728c */ /* 0x000fe4000bf65270 */
[----:B------:R-:W-:Y:S02]  /*4fe0*/  UIADD3 UR5, UPT, UPT, UR17, 0x3500, URZ ;  /* 0x0000350011057890 */ /* 0x000fe4000fffe0ff */
[----:B------:R-:W-:-:S03]  /*4ff0*/  UIADD3 UR4, UPT, UPT, UR17, 0x26500, URZ ;  /* 0x0002650011047890 */ /* 0x000fc6000fffe0ff */
[----:B--2---:R-:W1:Y:S01]  /*5000*/  LDS R0, [UR17+0x320] ;  /* 0x00032011ff007984 */ /* 0x004e620008000800 */
[----:B----4-:R-:W-:Y:S02]  /*5010*/  UIADD3 UR6, UPT, UPT, UR6, 0x1f, URZ ;  /* 0x0000001f06067890 */ /* 0x010fe4000fffe0ff */
[----:B------:R-:W-:Y:S02]  /*5020*/  USHF.R.U32.HI UR5, URZ, 0x4, UR5 ;  /* 0x00000004ff057899 */ /* 0x000fe40008011605 */
[----:B------:R-:W-:Y:S02]  /*5030*/  USHF.R.S32.HI UR25, URZ, 0x1f, UR6 ;  /* 0x0000001fff197899 */ /* 0x000fe40008011406 */
[----:B------:R-:W-:Y:S02]  /*5040*/  USHF.R.U32.HI UR4, URZ, 0x4, UR4 ;  /* 0x00000004ff047899 */ /* 0x000fe40008011604 */
[----:B------:R-:W-:Y:S02]  /*5050*/  ULEA.HI UR25, UR25, UR6, URZ, 0x5 ;  /* 0x0000000619197291 */ /* 0x000fe4000f8f28ff */
[----:B------:R-:W-:-:S02]  /*5060*/  ULOP3.LUT UR5, UR5, 0x3fff, URZ, 0xc0, !UPT ;  /* 0x00003fff05057892 */ /* 0x000fc4000f8ec0ff */
[----:B------:R-:W-:Y:S02]  /*5070*/  USHF.R.S32.HI UR25, URZ, 0x5, UR25 ;  /* 0x00000005ff197899 */ /* 0x000fe40008011419 */
[----:B------:R-:W-:Y:S02]  /*5080*/  ULOP3.LUT UR22, UR4, 0x3fff, URZ, 0xc0, !UPT ;  /* 0x00003fff04167892 */ /* 0x000fe4000f8ec0ff */
[----:B------:R-:W-:Y:S02]  /*5090*/  UISETP.LT.AND UP0, UPT, UR25, 0x1, UPT ;  /* 0x000000011900788c */ /* 0x000fe4000bf01270 */
[----:B------:R-:W-:Y:S02]  /*50a0*/  ULOP3.LUT UR21, UR5, 0x10000, URZ, 0xfc, !UPT ;  /* 0x0001000005157892 */ /* 0x000fe4000f8efcff */
[----:B------:R-:W-:Y:S02]  /*50b0*/  ULOP3.LUT UR22, UR22, 0x10000, URZ, 0xfc, !UPT ;  /* 0x0001000016167892 */ /* 0x000fe4000f8efcff */
[----:B------:R-:W-:Y:S01]  /*50c0*/  USEL UR31, UR25, 0x1, !UP0 ;  /* 0x00000001191f7887 */ /* 0x000fe2000c000000 */
[----:B------:R-:W-:Y:S01]  /*50d0*/  UMOV UR28, 0x0 ;  /* 0x00000000001c7882 */ /* 0x000fe20000000000 */
[----:B------:R-:W-:Y:S01]  /*50e0*/  UMOV UR29, 0x8100010 ;  /* 0x08100010001d7882 */ /* 0x000fe20000000000 */
[----:B------:R-:W-:Y:S01]  /*50f0*/  UMOV UR26, 0x0 ;  /* 0x00000000001a7882 */ /* 0x000fe20000000000 */
[----:B------:R-:W-:Y:S01]  /*5100*/  UMOV UR27, 0x8100010 ;  /* 0x08100010001b7882 */ /* 0x000fe20000000000 */
[----:B-1----:R-:W-:-:S15]  /*5110*/  R2UR UR32, R0 ;  /* 0x00000000002072ca */ /* 0x002fde00000e0000 */
.L_x_106:
[C---:B------:R-:W-:Y:S02]  /*5120*/  LEA R0, R8.reuse, UR17, 0x3 ;  /* 0x0000001108007c11 */ /* 0x040fe4000f8e18ff */
[----:B------:R-:W-:Y:S02]  /*5130*/  SHF.L.U32 R4, R3, 0x1f, RZ ;  /* 0x0000001f03047819 */ /* 0x000fe400000006ff */
[----:B------:R-:W-:Y:S02]  /*5140*/  LEA R5, R8, UR17, 0x4 ;  /* 0x0000001108057c11 */ /* 0x000fe4000f8e20ff */
[----:B------:R-:W1:Y:S02]  /*5150*/  SYNCS.PHASECHK.TRANS64.TRYWAIT P0, [R0+URZ+0x270], R4 ;  /* 0x00027004000075a7 */ /* 0x000e6400080011ff */
[----:B-1-3--:R-:W-:Y:S05]  /*5160*/  @!P0 BRA `(.L_x_99) ;  /* 0x0000005000e88947 */ /* 0x00afea0003800000 */
.L_x_245:
[----:B-1----:R-:W1:Y:S01]  /*5170*/  LDS.128 R4, [R5+0x300] ;  /* 0x0003000005047984 */ /* 0x002e620000000c00 */
[----:B------:R-:W-:Y:S02]  /*5180*/  VIADD R0, R0, 0x280 ;  /* 0x0000028000007836 */ /* 0x000fe40000000000 */
[----:B------:R-:W-:Y:S01]  /*5190*/  VIADD R8, R8, 0x1 ;  /* 0x0000000108087836 */ /* 0x000fe20000000000 */
[----:B------:R-:W-:Y:S01]  /*51a0*/  @!PT LDS RZ, [RZ] ;  /* 0x00000000fffff984 */ /* 0x000fe20000000800 */
[----:B------:R-:W-:Y:S01]  /*51b0*/  @!PT LDS RZ, [RZ] ;  /* 0x00000000fffff984 */ /* 0x000fe20000000800 */
[----:B------:R-:W-:Y:S01]  /*51c0*/  @!PT LDS RZ, [RZ] ;  /* 0x00000000fffff984 */ /* 0x000fe20000000800 */
[----:B------:R-:W-:Y:S01]  /*51d0*/  @!PT LDS RZ, [RZ] ;  /* 0x00000000fffff984 */ /* 0x000fe20000000800 */
[----:B------:R2:W-:Y:S06]  /*51e0*/  MEMBAR.ALL.CTA ;  /* 0x0000000000007992 */ /* 0x0005ec0000008000 */
[----:B--2---:R-:W2:Y:S01]  /*51f0*/  FENCE.VIEW.ASYNC.S ;  /* 0x00000000000073c6 */ /* 0x004ea20000000000 */
[----:B------:R-:W-:-:S04]  /*5200*/  PRMT R0, RZ, 0x654, R0 ;  /* 0x00000654ff007816 */ /* 0x000fc80000000000 */
[----:B--2---:R2:W-:Y:S01]  /*5210*/  SYNCS.ARRIVE.TRANS64.RED.A1T0 RZ, [R0+URZ], RZ ;  /* 0x000000ff00ff79a7 */ /* 0x0045e200081004ff */
[----:B-1----:R-:W-:Y:S01]  /*5220*/  LOP3.LUT P1, RZ, R6, 0x1, RZ, 0xc0, !PT ;  /* 0x0000000106ff7812 */ /* 0x002fe2000782c0ff */
[----:B--2---:R-:W-:-:S12]  /*5230*/  BRA.U UP3, `(.L_x_100) ;  /* 0x0000000103e07547 */ /* 0x004fd8000b800000 */
[----:B------:R-:W1:Y:S01]  /*5240*/  LDCU UR4, c[0x0][0x38c] ;  /* 0x00007180ff0477ac */ /* 0x000e620008000800 */
[----:B------:R-:W-:Y:S02]  /*5250*/  PLOP3.LUT P2, PT, PT, PT, PT, 0x80, 0x8 ;  /* 0x000000000008781c */ /* 0x000fe40003f4f070 */
[----:B------:R-:W-:Y:S01]  /*5260*/  SHF.L.U32 R4, R9, 0x1f, RZ ;  /* 0x0000001f09047819 */ /* 0x000fe200000006ff */
[----:B------:R-:W-:Y:S02]  /*5270*/  ULEA UR23, UR24, UR17, 0x3 ;  /* 0x0000001118177291 */ /* 0x000fe4000f8e18ff */
[----:B------:R-:W-:Y:S02]  /*5280*/  ULEA UR18, UR24, UR32, 0x5 ;  /* 0x0000002018127291 */ /* 0x000fe4000f8e28ff */
[----:B-1----:R-:W-:-:S06]  /*5290*/  UISETP.GE.AND UP0, UPT, UR4, 0x1, UPT ;  /* 0x000000010400788c */ /* 0x002fcc000bf06270 */
[----:B------:R-:W-:-:S05]  /*52a0*/  PLOP3.LUT P0, PT, PT, PT, UP0, 0x80, 0x8 ;  /* 0x000000000008781c */ /* 0x000fca0003f0f008 */
[----:B------:R-:W-:-:S08]  /*52b0*/  @UP0 ULEA UR4, UR15, UR17, 0x3 ;  /* 0x000000110f040291 */ /* 0x000fd0000f8e18ff */
[----:B------:R-:W-:-:S04]  /*52c0*/  @P0 SHF.L.U32 R0, R2, 0x1f, RZ ;  /* 0x0000001f02000819 */ /* 0x000fc800000006ff */
[----:B------:R1:W2:Y:S01]  /*52d0*/  @P0 SYNCS.PHASECHK.TRANS64.TRYWAIT P2, [UR4], R0 ;  /* 0x00000000ff0005a7 */ /* 0x0002a20008041104 */
[----:B------:R-:W3:Y:S02]  /*52e0*/  SYNCS.PHASECHK.TRANS64.TRYWAIT P0, [UR23+0x2b0], R4 ;  /* 0x0002b004ff0075a7 */ /* 0x000ee40008001117 */
[----:B-123--:R-:W-:Y:S05]  /*52f0*/  @!P0 BRA `(.L_x_101) ;  /* 0x0000005000988947 */ /* 0x00efea0003800000 */
.L_x_247:
[----:B------:R-:W-:Y:S01]  /*5300*/  UMOV UR19, UR14 ;  /* 0x0000000e00137c82 */ /* 0x000fe20008000000 */
[----:B------:R-:W-:Y:S05]  /*5310*/  BRA.U !UP0, `(.L_x_102) ;  /* 0x0000000108987547 */ /* 0x000fea000b800000 */
[----:B------:R-:W-:Y:S02]  /*5320*/  UIADD3 UR19, UPT, UPT, UR31, UR14, URZ ;  /* 0x0000000e1f137290 */ /* 0x000fe4000fffe0ff */
[----:B------:R-:W-:Y:S01]  /*5330*/  UPLOP3.LUT UP2, UPT, UPT, UPT, UPT, 0x40, 0x4 ;  /* 0x000000000004789c */ /* 0x000fe20003f4e870 */
[----:B------:R-:W-:Y:S01]  /*5340*/  UMOV UR16, UR25 ;  /* 0x0000001900107c82 */ /* 0x000fe20008000000 */
[----:B------:R-:W-:-:S09]  /*5350*/  UMOV UR6, UR15 ;  /* 0x0000000f00067c82 */ /* 0x000fd20008000000 */
.L_x_105:
[----:B--2---:R-:W-:Y:S01]  /*5360*/  ULEA UR5, UR6, UR17, 0x3 ;  /* 0x0000001106057291 */ /* 0x004fe2000f8e18ff */
[----:B---3--:R-:W-:Y:S11]  /*5370*/  @P2 BRA `(.L_x_103) ;  /* 0x00000000000c2947 */ /* 0x008ff60003800000 */
[----:B-1----:R-:W-:Y:S04]  /*5380*/  SHF.L.U32 R4, R2, 0x1f, RZ ;  /* 0x0000001f02047819 */ /* 0x002fe800000006ff */
[----:B------:R-:W1:Y:S02]  /*5390*/  SYNCS.PHASECHK.TRANS64.TRYWAIT P0, [UR5], R4 ;  /* 0x00000004ff0075a7 */ /* 0x000e640008001105 */
[----:B-1----:R-:W-:Y:S05]  /*53a0*/  @!P0 BRA `(.L_x_104) ;  /* 0x0000005000848947 */ /* 0x002fea0003800000 */
.L_x_103:
[----:B------:R-:W-:Y:S01]  /*53b0*/  UISETP.NE.AND UP0, UPT, UR16, 0x1, UPT ;  /* 0x000000011000788c */ /* 0x000fe2000bf05270 */
[----:B------:R-:W-:Y:S01]  /*53c0*/  PLOP3.LUT P2, PT, PT, PT, PT, 0x80, 0x8 ;  /* 0x000000000008781c */ /* 0x000fe20003f4f070 */
[----:B------:R-:W-:Y:S02]  /*53d0*/  UIADD3 UR4, UPT, UPT, UR6, 0x1, URZ ;  /* 0x0000000106047890 */ /* 0x000fe4000fffe0ff */
[----:B------:R-:W-:Y:S02]  /*53e0*/  ULEA UR12, UR6, UR22, 0x7 ;  /* 0x00000016060c7291 */ /* 0x000fe4000f8e38ff */
[----:B------:R-:W-:Y:S01]  /*53f0*/  UISETP.NE.AND UP1, UPT, UR4, 0x23, UPT ;  /* 0x000000230400788c */ /* 0x000fe2000bf25270 */
[----:B------:R-:W-:Y:S01]  /*5400*/  PLOP3.LUT P0, PT, PT, PT, UP0, 0x80, 0x8 ;  /* 0x000000000008781c */ /* 0x000fe20003f0f008 */
[----:B------:R-:W-:Y:S02]  /*5410*/  UIADD3 UR10, UPT, UPT, UR12, 0x2, URZ ;  /* 0x000000020c0a7890 */ /* 0x000fe4000fffe0ff */
[----:B------:R-:W-:Y:S02]  /*5420*/  USEL UR7, URZ, 0x1, UP1 ;  /* 0x00000001ff077887 */ /* 0x000fe40008800000 */
[----:B------:R-:W-:Y:S02]  /*5430*/  USEL UR15, UR4, URZ, UP1 ;  /* 0x000000ff040f7287 */ /* 0x000fe40008800000 */
[----:B------:R-:W-:Y:S02]  /*5440*/  UIADD3 UR14, UPT, UPT, UR14, 0x1, URZ ;  /* 0x000000010e0e7890 */ /* 0x000fe4000fffe0ff */
[----:B------:R-:W-:Y:S01]  /*5450*/  @UP0 ULEA UR4, UR15, UR17, 0x3 ;  /* 0x000000110f040291 */ /* 0x000fe2000f8e18ff */
[----:B------:R-:W-:Y:S01]  /*5460*/  LOP3.LUT R2, R2, UR7, RZ, 0x3c, !PT ;  /* 0x0000000702027c12 */ /* 0x000fe2000f8e3cff */
[----:B------:R-:W-:Y:S01]  /*5470*/  UIADD3 UR7, UPT, UPT, UR5, 0x118, URZ ;  /* 0x0000011805077890 */ /* 0x000fe2000fffe0ff */
[----:B------:R-:W-:Y:S02]  /*5480*/  UMOV UR13, 0x80004020 ;  /* 0x80004020000d7882 */ /* 0x000fe40000000000 */
[----:B-1----:R-:W-:Y:S01]  /*5490*/  @P0 SHF.L.U32 R0, R2, 0x1f, RZ ;  /* 0x0000001f02000819 */ /* 0x002fe200000006ff */
[----:B------:R-:W-:Y:S01]  /*54a0*/  UMOV UR5, 0x80004020 ;  /* 0x8000402000057882 */ /* 0x000fe20000000000 */
[----:B------:R-:W-:Y:S01]  /*54b0*/  UMOV UR11, 0x80004020 ;  /* 0x80004020000b7882 */ /* 0x000fe20000000000 */
[----:B------:R-:W-:Y:S01]  /*54c0*/  UMOV UR9, 0x80004020 ;  /* 0x8000402000097882 */ /* 0x000fe20000000000 */
[----:B------:R2:W3:Y:S01]  /*54d0*/  @P0 SYNCS.PHASECHK.TRANS64.TRYWAIT P2, [UR4], R0 ;  /* 0x00000000ff0005a7 */ /* 0x0004e20008041104 */
[----:B------:R-:W-:Y:S02]  /*54e0*/  ULEA UR4, UR6, UR21, 0x8 ;  /* 0x0000001506047291 */ /* 0x000fe4000f8e40ff */
[----:B------:R-:W-:Y:S02]  /*54f0*/  UISETP.NE.AND UP0, UPT, UR14, UR19, UPT ;  /* 0x000000130e00728c */ /* 0x000fe4000bf05270 */
[----:B------:R-:W-:Y:S02]  /*5500*/  UIADD3 UR8, UPT, UPT, UR4, 0x2, URZ ;  /* 0x0000000204087890 */ /* 0x000fe4000fffe0ff */
[----:B------:R-:W-:Y:S01]  /*5510*/  UIADD3 UR16, UPT, UPT, UR16, -0x1, URZ ;  /* 0xffffffff10107890 */ /* 0x000fe2000fffe0ff */
[----:B------:R-:W-:Y:S02]  /*5520*/  UMOV UR6, UR15 ;  /* 0x0000000f00067c82 */ /* 0x000fe40008000000 */
[----:B------:R2:W-:Y:S01]  /*5530*/  UTCHMMA.2CTA gdesc[UR4], gdesc[UR12], tmem[UR18], tmem[UR28], idesc[UR29], UP2 ;  /* 0x00ff1c0c040075ea */ /* 0x0005e20009200012 */
[----:B------:R-:W-:Y:S03]  /*5540*/  UPLOP3.LUT UP2, UPT, UPT, UPT, UPT, 0x80, 0x8 ;  /* 0x000000000008789c */ /* 0x000fe60003f4f070 */
[----:B------:R2:W-:Y:S01]  /*5550*/  UTCHMMA.2CTA gdesc[UR8], gdesc[UR10], tmem[UR18], tmem[UR26], idesc[UR27], UPT ;  /* 0x00ff1a0a080075ea */ /* 0x0005e2000ba00012 */
[----:B------:R2:W-:Y:S01]  /*5560*/  UTCBAR.2CTA.MULTICAST [UR7], URZ, UR20 ;  /* 0x000000ff070073e9 */ /* 0x0005e20008200814 */
[----:B------:R-:W-:Y:S06]  /*5570*/  BRA.U UP0, `(.L_x_105) ;  /* 0xfffffffd00787547 */ /* 0x000fec000b83ffff */
.L_x_102:
[----:B--2---:R-:W-:Y:S01]  /*5580*/  UIADD3 UR4, UPT, UPT, UR23, 0x290, URZ ;  /* 0x0000029017047890 */ /* 0x004fe2000fffe0ff */
[----:B------:R-:W-:-:S08]  /*5590*/  UMOV UR14, UR19 ;  /* 0x00000013000e7c82 */ /* 0x000fd00008000000 */
[----:B------:R2:W-:Y:S01]  /*55a0*/  UTCBAR.2CTA.MULTICAST [UR4], URZ, UR30 ;  /* 0x000000ff040073e9 */ /* 0x0005e2000820081e */
[----:B------:R-:W-:Y:S02]  /*55b0*/  NOP ;  /* 0x0000000000007918 */ /* 0x000fe40000000000 */
.L_x_100:
[----:B--2---:R-:W-:Y:S01]  /*55c0*/  UIADD3 UR4, UPT, UPT, UR24, 0x1, URZ ;  /* 0x0000000118047890 */ /* 0x004fe2000fffe0ff */
[----:B------:R-:W-:-:S03]  /*55d0*/  ISETP.NE.AND P0, PT, R8, 0x2, PT ;  /* 0x000000020800780c */ /* 0x000fc60003f05270 */
[----:B------:R-:W-:Y:S01]  /*55e0*/  UISETP.NE.AND UP0, UPT, UR4, 0x4, UPT ;  /* 0x000000040400788c */ /* 0x000fe2000bf05270 */
[----:B-1----:R-:W-:Y:S02]  /*55f0*/  SEL R0, RZ, 0x1, P0 ;  /* 0x00000001ff007807 */ /* 0x002fe40000000000 */
[----:B------:R-:W-:Y:S01]  /*5600*/  SEL R8, R8, RZ, P0 ;  /* 0x000000ff08087207 */ /* 0x000fe20000000000 */
[----:B------:R-:W-:Y:S01]  /*5610*/  USEL UR5, URZ, 0x1, UP0 ;  /* 0x00000001ff057887 */ /* 0x000fe20008000000 */
[----:B------:R-:W-:Y:S01]  /*5620*/  LOP3.LUT R3, R3, R0, RZ, 0x3c, !PT ;  /* 0x0000000003037212 */ /* 0x000fe200078e3cff */
[----:B------:R-:W-:-:S04]  /*5630*/  USEL UR24, UR4, URZ, UP0 ;  /* 0x000000ff04187287 */ /* 0x000fc80008000000 */
[----:B------:R-:W-:Y:S01]  /*5640*/  LOP3.LUT R9, R9, UR5, RZ, 0x3c, !PT ;  /* 0x0000000509097c12 */ /* 0x000fe2000f8e3cff */
[----:B------:R-:W-:Y:S07]  /*5650*/  @P1 BRA `(.L_x_106) ;  /* 0xfffffff800b01947 */ /* 0x000fee000383ffff */
[----:B------:R-:W1:Y:S01]  /*5660*/  S2UR UR8, SR_CgaCtaId ;  /* 0x00000000000879c3 */ /* 0x000e620000008800 */
[----:B------:R-:W-:Y:S01]  /*5670*/  ELECT P0, URZ, PT ;  /* 0x0000000000ff782f */ /* 0x000fe20003800000 */
[----:B------:R-:W-:Y:S01]  /*5680*/  HFMA2 R0, -RZ, RZ, 0, 5.9604644775390625e-08 ;  /* 0x00000001ff007431 */ /* 0x000fe200000001ff */
[----:B------:R-:W-:-:S05]  /*5690*/  UMOV UR4, 0x40 ;  /* 0x0000004000047882 */ /* 0x000fca0000000000 */
[----:B------:R-:W-:Y:S01]  /*56a0*/  UVIRTCOUNT.DEALLOC.SMPOOL 0x80 ;  /* 0x000000800000784c */ /* 0x000fe20000000000 */
[----:B------:R-:W-:Y:S02]  /*56b0*/  UISETP.NE.AND UP1, UPT, UR35, URZ, UPT ;  /* 0x000000ff2300728c */ /* 0x000fe4000bf25270 */
[----:B-1----:R-:W-:-:S09]  /*56c0*/  ULEA UR8, UR8, UR4, 0x18 ;  /* 0x0000000408087291 */ /* 0x002fd2000f8ec0ff */
[----:B------:R1:W-:Y:S01]  /*56d0*/  @P0 STS.U8 [UR8+0x1c], R0 ;  /* 0x00001c00ff000988 */ /* 0x0003e20008000008 */
[----:B------:R-:W-:Y:S05]  /*56e0*/  BRA.U UP1, `(.L_x_107) ;  /* 0x0000000101a07547 */ /* 0x000fea000b800000 */
[----:B------:R-:W-:Y:S01]  /*56f0*/  UIADD3 UR7, UPT, UPT, UR17, 0x2b0, URZ ;  /* 0x000002b011077890 */ /* 0x000fe2000fffe0ff */
[----:B------:R-:W-:-:S03]  /*5700*/  SHF.L.U32 R2, R9, 0x1f, RZ ;  /* 0x0000001f09027819 */ /* 0x000fc600000006ff */
[----:B------:R-:W-:-:S09]  /*5710*/  ULEA UR4, UR24, UR7, 0x3 ;  /* 0x0000000718047291 */ /* 0x000fd2000f8e18ff */
[----:B------:R-:W2:Y:S02]  /*5720*/  SYNCS.PHASECHK.TRANS64.TRYWAIT P0, [UR4], R2 ;  /* 0x00000002ff0075a7 */ /* 0x000ea40008001104 */
[----:B--2---:R-:W-:Y:S05]  /*5730*/  @!P0 BRA `(.L_x_108) ;  /* 0x0000004c00b88947 */ /* 0x004fea0003800000 */
.L_x_250:
        /* <DEDUP_REMOVED lines=9> */
.L_x_252:
        /* <DEDUP_REMOVED lines=9> */
.L_x_254:
[----:B------:R-:W-:-:S04]  /*5860*/  UIADD3 UR4, UPT, UPT, UR4, 0x1, URZ ;  /* 0x0000000104047890 */ /* 0x000fc8000fffe0ff */
[----:B------:R-:W-:-:S04]  /*5870*/  UISETP.NE.AND UP0, UPT, UR4, 0x4, UPT ;  /* 0x000000040400788c */ /* 0x000fc8000bf05270 */
[----:B------:R-:W-:Y:S02]  /*5880*/  USEL UR5, URZ, 0x1, UP0 ;  /* 0x00000001ff057887 */ /* 0x000fe40008000000 */
[----:B------:R-:W-:-:S04]  /*5890*/  USEL UR4, UR4, URZ, UP0 ;  /* 0x000000ff04047287 */ /* 0x000fc80008000000 */
[----:B------:R-:W-:Y:S01]  /*58a0*/  ULEA UR4, UR4, UR7, 0x3 ;  /* 0x0000000704047291 */ /* 0x000fe2000f8e18ff */
[----:B------:R-:W-:-:S04]  /*58b0*/  LOP3.LUT R2, R2, UR5, RZ, 0x3c, !PT ;  /* 0x0000000502027c12 */ /* 0x000fc8000f8e3cff */
[----:B------:R-:W-:Y:S01]  /*58c0*/  SHF.L.U32 R2, R2, 0x1f, RZ ;  /* 0x0000001f02027819 */ /* 0x000fe200000006ff */
[----:B-1----:R-:W-:-:S04]  /*58d0*/  IMAD.U32 R0, RZ, RZ, UR4 ;  /* 0x00000004ff007e24 */ /* 0x002fc8000f8e00ff */
[----:B------:R1:W2:Y:S03]  /*58e0*/  SYNCS.PHASECHK.TRANS64.TRYWAIT P0, [R0+URZ], R2 ;  /* 0x00000002000075a7 */ /* 0x0002a600080011ff */
[----:B--2---:R-:W-:Y:S05]  /*58f0*/  @!P0 NANOSLEEP.SYNCS 0x989680 ;  /* 0x009896800000895d */ /* 0x004fea0003900000 */
[----:B------:R-:W2:Y:S02]  /*5900*/  @!P0 SYNCS.PHASECHK.TRANS64 P0, [R0+URZ], R2 ;  /* 0x00000002000085a7 */ /* 0x000ea400080010ff */
[----:B--2---:R-:W-:Y:S05]  /*5910*/  @P0 BRA `(.L_x_111) ;  /* 0x0000000000200947 */ /* 0x004fea0003800000 */
.L_x_112:
[----:B--2---:R2:W4:Y:S02]  /*5920*/  SYNCS.PHASECHK.TRANS64.TRYWAIT P0, [R0+URZ], R2 ;  /* 0x00000002000075a7 */ /* 0x00452400080011ff */
[----:B----4-:R-:W-:Y:S05]  /*5930*/  @!P0 NANOSLEEP.SYNCS 0x989680 ;  /* 0x009896800000895d */ /* 0x010fea0003900000 */
[----:B------:R-:W4:Y:S02]  /*5940*/  @!P0 SYNCS.PHASECHK.TRANS64 P0, [R0+URZ], R2 ;  /* 0x00000002000085a7 */ /* 0x000f2400080010ff */
[----:B----4-:R-:W-:Y:S05]  /*5950*/  @!P0 BRA `(.L_x_112) ;  /* 0xfffffffc00f08947 */ /* 0x010fea000383ffff */
[----:B------:R-:W-:Y:S05]  /*5960*/  BRA `(.L_x_111) ;  /* 0x00000000000c7947 */ /* 0x000fea0003800000 */
.L_x_107:
[----:B------:R-:W-:-:S04]  /*5970*/  UIADD3 UR4, UPT, UPT, UR17, 0x2f0, URZ ;  /* 0x000002f011047890 */ /* 0x000fc8000fffe0ff */
[----:B------:R-:W-:-:S09]  /*5980*/  UPRMT UR4, UR34, 0x654, UR4 ;  /* 0x0000065422047896 */ /* 0x000fd20008000004 */
[----:B------:R-:W-:Y:S03]  /*5990*/  SYNCS.ARRIVE.TRANS64.RED.A1T0 RZ, [UR4], RZ ;  /* 0x000000ffffff79a7 */ /* 0x000fe60008100404 */
.L_x_111:
[----:B-12---:R-:W-:Y:S01]  /*59a0*/  SHF.L.U32 R2, RZ, 0x1f, RZ ;  /* 0x0000001fff027819 */ /* 0x006fe200000006ff */
[----:B------:R-:W-:Y:S01]  /*59b0*/  UIADD3 UR4, UPT, UPT, UR17, 0x2f0, URZ ;  /* 0x000002f011047890 */ /* 0x000fe2000fffe0ff */
[----:B------:R-:W-:Y:S02]  /*59c0*/  PLOP3.LUT P0, PT, PT, PT, UP1, 0x80, 0x8 ;  /* 0x000000000008781c */ /* 0x000fe40003f0f018 */
[----:B------:R-:W1:Y:S02]  /*59d0*/  SYNCS.PHASECHK.TRANS64.TRYWAIT P1, [UR17+0x2f0], R2 ;  /* 0x0002f002ff0075a7 */ /* 0x000e640008021111 */
[----:B-1----:R-:W-:Y:S09]  /*59e0*/  @!P1 BRA `(.L_x_113) ;  /* 0x0000004c00549947 */ /* 0x002ff20003800000 */
.L_x_256:
[----:B------:R-:W-:Y:S01]  /*59f0*/  @!UP1 UPRMT UR4, UR34, 0x654, UR4 ;  /* 0x0000065422049896 */ /* 0x000fe20008000004 */
[----:B------:R-:W-:Y:S01]  /*5a00*/  UMOV UR5, 0xffff ;  /* 0x0000ffff00057882 */ /* 0x000fe20000000000 */
[----:B------:R-:W-:-:S07]  /*5a10*/  UMOV UR6, 0x1 ;  /* 0x0000000100067882 */ /* 0x000fce0000000000 */
[----:B------:R-:W-:Y:S01]  /*5a20*/  @!P0 SYNCS.ARRIVE.TRANS64.RED.A1T0 RZ, [UR4], RZ ;  /* 0x000000ffffff89a7 */ /* 0x000fe20008100404 */
[----:B------:R-:W-:Y:S01]  /*5a30*/  NOP ;  /* 0x0000000000007918 */ /* 0x000fe20000000000 */
[----:B-1----:R-:W1:Y:S01]  /*5a40*/  LDS R0, [UR8+0x14] ;  /* 0x00001408ff007984 */ /* 0x002e620008000800 */
[----:B------:R-:W-:-:S04]  /*5a50*/  ULOP3.LUT UR4, UR32, 0xffff, URZ, 0xc0, !UPT ;  /* 0x0000ffff20047892 */ /* 0x000fc8000f8ec0ff */
[----:B------:R-:W-:-:S04]  /*5a60*/  USHF.R.U32.HI UR4, URZ, 0x5, UR4 ;  /* 0x00000005ff047899 */ /* 0x000fc80008011604 */
[----:B------:R-:W-:Y:S02]  /*5a70*/  USHF.L.U32 UR5, UR5, UR4, URZ ;  /* 0x0000000405057299 */ /* 0x000fe400080006ff */
[----:B------:R-:W-:-:S04]  /*5a80*/  USHF.L.U32 UR4, UR6, UR4, URZ ;  /* 0x0000000406047299 */ /* 0x000fc800080006ff */
[----:B-1----:R-:W-:-:S04]  /*5a90*/  LOP3.LUT R0, R0, UR5, RZ, 0xc0, !PT ;  /* 0x0000000500007c12 */ /* 0x002fc8000f8ec0ff */
[----:B------:R-:W-:-:S13]  /*5aa0*/  ISETP.NE.AND P0, PT, R0, UR5, PT ;  /* 0x0000000500007c0c */ /* 0x000fda000bf05270 */
[----:B------:R-:W-:Y:S05]  /*5ab0*/  @P0 BRA `(.L_x_114) ;  /* 0x0000000000580947 */ /* 0x000fea0003800000 */
[----:B------:R-:W1:Y:S02]  /*5ac0*/  LDS R0, [UR8+0x18] ;  /* 0x00001808ff007984 */ /* 0x000e640008000800 */
[----:B-1----:R-:W-:-:S04]  /*5ad0*/  LOP3.LUT R0, R0, UR4, RZ, 0xc0, !PT ;  /* 0x0000000400007c12 */ /* 0x002fc8000f8ec0ff */
[----:B------:R-:W-:-:S13]  /*5ae0*/  ISETP.NE.AND P0, PT, R0, UR4, PT ;  /* 0x0000000400007c0c */ /* 0x000fda000bf05270 */
[----:B------:R-:W-:Y:S05]  /*5af0*/  @P0 BRA `(.L_x_115) ;  /* 0x00000000003c0947 */ /* 0x000fea0003800000 */
[----:B------:R-:W1:Y:S01]  /*5b00*/  S2R R2, SR_LANEID ;  /* 0x0000000000027919 */ /* 0x000e620000000000 */
[----:B------:R-:W-:-:S06]  /*5b10*/  ULOP3.LUT UR5, URZ, UR5, URZ, 0x33, !UPT ;  /* 0x00000005ff057292 */ /* 0x000fcc000f8e33ff */
[----:B------:R-:W-:-:S04]  /*5b20*/  IMAD.U32 R0, RZ, RZ, UR5 ;  /* 0x00000005ff007e24 */ /* 0x000fc8000f8e00ff */
[----:B------:R2:W4:Y:S02]  /*5b30*/  REDUX UR7, R0 ;  /* 0x00000000000773c4 */ /* 0x0005240000000000 */
[----:B------:R1:W-:Y:S01]  /*5b40*/  UTCATOMSWS.AND URZ, UR5 ;  /* 0x0000000500ff79e3 */ /* 0x0003e20008000000 */
[----:B--2---:R-:W-:Y:S01]  /*5b50*/  LOP3.LUT R0, RZ, UR4, RZ, 0x33, !PT ;  /* 0x00000004ff007c12 */ /* 0x004fe2000f8e33ff */
[----:B------:R-:W-:Y:S02]  /*5b60*/  VOTEU.ANY UR4, UPT, PT ;  /* 0x0000000000047886 */ /* 0x000fe400038e0100 */
[----:B------:R-:W-:Y:S02]  /*5b70*/  UFLO.U32 UR4, UR4 ;  /* 0x00000004000472bd */ /* 0x000fe400080e0000 */
[----:B------:R-:W2:Y:S04]  /*5b80*/  REDUX UR6, R0 ;  /* 0x00000000000673c4 */ /* 0x000ea80000000000 */
[----:B-1----:R-:W-:-:S02]  /*5b90*/  ISETP.EQ.U32.AND P0, PT, R2, UR4, PT ;  /* 0x0000000402007c0c */ /* 0x002fc4000bf02070 */
[----:B----4-:R-:W-:-:S11]  /*5ba0*/  MOV R2, UR7 ;  /* 0x0000000700027c02 */ /* 0x010fd60008000f00 */
[----:B------:R1:W-:Y:S01]  /*5bb0*/  @P0 ATOMS.AND RZ, [UR8+0x14], R2 ;  /* 0x00001402ffff098c */ /* 0x0003e2000a800008 */
[----:B--2---:R-:W-:-:S05]  /*5bc0*/  IMAD.U32 R0, RZ, RZ, UR6 ;  /* 0x00000006ff007e24 */ /* 0x004fca000f8e00ff */
[----:B------:R1:W-:Y:S01]  /*5bd0*/  @P0 ATOMS.AND RZ, [UR8+0x18], R0 ;  /* 0x00001800ffff098c */ /* 0x0003e2000a800008 */
[----:B------:R-:W-:Y:S05]  /*5be0*/  BRA `(.L_x_116) ;  /* 0x0000000000147947 */ /* 0x000fea0003800000 */
.L_x_115:
[----:B------:R-:W-:Y:S02]  /*5bf0*/  MOV R2, 0x5c10 ;  /* 0x00005c1000027802 */ /* 0x000fe40000000f00 */
[----:B---3-5:R-:W-:Y:S05]  /*5c00*/  CALL.REL.NOINC `($__internal_0_$__cuda_sm10x_tcgen05_guardrail_trap_col_being_dealloced_not_returned_by_alloc) ;  /* 0x0000004c00c07944 */ /* 0x028fea0003c00000 */
[----:B------:R-:W-:Y:S05]  /*5c10*/  BRA `(.L_x_116) ;  /* 0x0000000000087947 */ /* 0x000fea0003800000 */
.L_x_114:
[----:B------:R-:W-:Y:S02]  /*5c20*/  MOV R2, 0x5c40 ;  /* 0x00005c4000027802 */ /* 0x000fe40000000f00 */
[----:B---3-5:R-:W-:Y:S05]  /*5c30*/  CALL.REL.NOINC `($__internal_2_$__cuda_sm10x_tcgen05_guardrail_trap_unallocated_columns_being_dealloced) ;  /* 0x0000004c00cc7944 */ /* 0x028fea0003c00000 */
.L_x_116:
[----:B------:R-:W-:Y:S01]  /*5c40*/  NOP ;  /* 0x0000000000007918 */ /* 0x000fe20000000000 */
[----:B------:R-:W-:Y:S05]  /*5c50*/  EXIT ;  /* 0x000000000000794d */ /* 0x000fea0003800000 */
.L_x_87:
[----:B------:R-:W-:-:S09]  /*5c60*/  UISETP.NE.OR UP0, UPT, UR22, 0x3, !UP3 ;  /* 0x000000031600788c */ /* 0x000fd2000df05670 */
[----:B------:R-:W-:Y:S05]  /*5c70*/  BRA.U UP0, `(.L_x_117) ;  /* 0x0000001100387547 */ /* 0x000fea000b800000 */
[----:B------:R-:W1:Y:S01]  /*5c80*/  S2UR UR6, SR_CgaCtaId ;  /* 0x00000000000679c3 */ /* 0x000e620000008800 */
[----:B------:R-:W2:Y:S01]  /*5c90*/  LDCU UR37, c[0x0][0x370] ;  /* 0x00006e00ff2577ac */ /* 0x000ea20008000800 */
[----:B------:R-:W-:Y:S02]  /*5ca0*/  HFMA2 R13, -RZ, RZ, 0, 0 ;  /* 0x00000000ff0d7431 */ /* 0x000fe400000001ff */
[----:B------:R-:W-:Y:S01]  /*5cb0*/  IMAD.MOV.U32 R15, RZ, RZ, 0x1 ;  /* 0x00000001ff0f7424 */ /* 0x000fe200078e00ff */
[----:B------:R-:W-:Y:S01]  /*5cc0*/  MOV R7, 0x1000 ;  /* 0x0000100000077802 */ /* 0x000fe20000000f00 */
[----:B------:R-:W2:Y:S01]  /*5cd0*/  LDCU.128 UR32, c[0x0][0xb10] ;  /* 0x00016200ff2077ac */ /* 0x000ea20008000c00 */
[----:B------:R-:W-:Y:S01]  /*5ce0*/  IMAD.MOV.U32 R14, RZ, RZ, RZ ;  /* 0x000000ffff0e7224 */ /* 0x000fe200078e00ff */
[----:B------:R-:W3:Y:S01]  /*5cf0*/  LDC.64 R16, c[0x0][0x348] ;  /* 0x0000d200ff107b82 */ /* 0x000ee20000000a00 */
[----:B------:R-:W4:Y:S01]  /*5d00*/  LDCU UR31, c[0x0][0x374] ;  /* 0x00006e80ff1f77ac */ /* 0x000f220008000800 */
[----:B------:R-:W4:Y:S06]  /*5d10*/  LDCU UR15, c[0x0][0xb0c] ;  /* 0x00016180ff0f77ac */ /* 0x000f2c0008000800 */
[----:B------:R-:W3:Y:S01]  /*5d20*/  LDC.64 R2, c[0x0][0x888] ;  /* 0x00022200ff027b82 */ /* 0x000ee20000000a00 */
[----:B------:R-:W4:Y:S01]  /*5d30*/  LDCU UR41, c[0x0][0xb20] ;  /* 0x00016400ff2977ac */ /* 0x000f220008000800 */
[----:B------:R-:W4:Y:S06]  /*5d40*/  LDCU UR4, c[0x0][0xb30] ;  /* 0x00016600ff0477ac */ /* 0x000f2c0008000800 */
[----:B------:R-:W3:Y:S01]  /*5d50*/  LDC.64 R4, c[0x0][0x890] ;  /* 0x00022400ff047b82 */ /* 0x000ee20000000a00 */
[----:B------:R-:W-:Y:S01]  /*5d60*/  UMOV UR29, 0x400 ;  /* 0x00000400001d7882 */ /* 0x000fe20000000000 */
[----:B------:R-:W-:-:S02]  /*5d70*/  UPLOP3.LUT UP3, UPT, UPT, UPT, UPT, 0x40, 0x4 ;  /* 0x000000000004789c */ /* 0x000fc40003f6e870 */
[----:B-1----:R-:W-:Y:S02]  /*5d80*/  ULEA UR29, UR6, UR29, 0x18 ;  /* 0x0000001d061d7291 */ /* 0x002fe4000f8ec0ff */
[----:B--2---:R-:W-:Y:S02]  /*5d90*/  UIMAD.WIDE.U32 UR6, UR37, UR32, URZ ;  /* 0x00000020250672a5 */ /* 0x004fe4000f8e00ff */
[----:B----4-:R-:W-:Y:S02]  /*5da0*/  UIMAD.WIDE.U32 UR8, UR31, UR35, URZ ;  /* 0x000000231f0872a5 */ /* 0x010fe4000f8e00ff */
[----:B------:R-:W-:Y:S02]  /*5db0*/  UISETP.GE.AND UP0, UPT, UR42, 0x1, UPT ;  /* 0x000000012a00788c */ /* 0x000fe4000bf06270 */
[----:B------:R-:W-:Y:S01]  /*5dc0*/  UISETP.NE.AND UP4, UPT, UR42, 0x1, UPT ;  /* 0x000000012a00788c */ /* 0x000fe2000bf85270 */
[----:B------:R-:W-:Y:S02]  /*5dd0*/  UMOV UR6, UR7 ;  /* 0x0000000700067c82 */ /* 0x000fe40008000000 */
[----:B------:R-:W-:Y:S01]  /*5de0*/  UMOV UR38, UR9 ;  /* 0x0000000900267c82 */ /* 0x000fe20008000000 */
[----:B------:R-:W1:Y:S01]  /*5df0*/  LDCU.64 UR22, c[0x0][0xb28] ;  /* 0x00016500ff1677ac */ /* 0x000e620008000a00 */
[----:B------:R-:W-:-:S02]  /*5e00*/  UISETP.NE.AND UP6, UPT, UR15, 0x1, UPT ;  /* 0x000000010f00788c */ /* 0x000fc4000bfc5270 */
[----:B------:R-:W-:Y:S02]  /*5e10*/  UISETP.NE.AND UP5, UPT, UR34, 0x1, UPT ;  /* 0x000000012200788c */ /* 0x000fe4000bfa5270 */
[----:B------:R-:W-:Y:S02]  /*5e20*/  USHF.R.U32.HI UR39, URZ, UR33, UR6 ;  /* 0x00000021ff277299 */ /* 0x000fe40008011606 */
[----:B------:R-:W-:Y:S02]  /*5e30*/  USHF.R.U32.HI UR38, URZ, UR41, UR38 ;  /* 0x00000029ff267299 */ /* 0x000fe40008011626 */
[----:B------:R-:W-:Y:S01]  /*5e40*/  UISETP.NE.AND UP2, UPT, UR4, 0x1, UPT ;  /* 0x000000010400788c */ /* 0x000fe2000bf45270 */
[----:B------:R-:W-:-:S10]  /*5e50*/  UMOV UR12, URZ ;  /* 0x000000ff000c7c82 */ /* 0x000fd40008000000 */
.L_x_126:
[C---:B------:R-:W-:Y:S02]  /*5e60*/  LEA R12, R14.reuse, UR29, 0x3 ;  /* 0x0000001d0e0c7c11 */ /* 0x040fe4000f8e18ff */
[----:B------:R-:W-:Y:S02]  /*5e70*/  SHF.L.U32 R0, R13, 0x1f, RZ ;  /* 0x0000001f0d007819 */ /* 0x000fe400000006ff */
[----:B------:R-:W-:Y:S02]  /*5e80*/  LEA R8, R14, UR29, 0x4 ;  /* 0x0000001d0e087c11 */ /* 0x000fe4000f8e20ff */
[----:B------:R-:W2:Y:S02]  /*5e90*/  SYNCS.PHASECHK.TRANS64.TRYWAIT P0, [R12+URZ+0x270], R0 ;  /* 0x000270000c0075a7 */ /* 0x000ea400080011ff */
[----:B--2-4-:R-:W-:Y:S05]  /*5ea0*/  @!P0 BRA `(.L_x_118) ;  /* 0x00000048003c8947 */ /* 0x014fea0003800000 */
.L_x_257:
[----:B------:R-:W4:Y:S01]  /*5eb0*/  LDS.128 R8, [R8+0x300] ;  /* 0x0003000008087984 */ /* 0x000f220000000c00 */
[----:B------:R-:W-:Y:S01]  /*5ec0*/  UISETP.GE.AND UP0, UPT, UR42, 0x1, UPT ;  /* 0x000000012a00788c */ /* 0x000fe2000bf06270 */
[----:B------:R-:W-:Y:S01]  /*5ed0*/  @!PT LDS RZ, [RZ] ;  /* 0x00000000fffff984 */ /* 0x000fe20000000800 */
[----:B------:R-:W-:Y:S01]  /*5ee0*/  @!PT LDS RZ, [RZ] ;  /* 0x00000000fffff984 */ /* 0x000fe20000000800 */
[----:B------:R-:W-:Y:S01]  /*5ef0*/  @!PT LDS RZ, [RZ] ;  /* 0x00000000fffff984 */ /* 0x000fe20000000800 */
[----:B------:R-:W-:Y:S01]  /*5f00*/  @!PT LDS RZ, [RZ] ;  /* 0x00000000fffff984 */ /* 0x000fe20000000800 */
[----:B------:R1:W-:Y:S06]  /*5f10*/  MEMBAR.ALL.CTA ;  /* 0x0000000000007992 */ /* 0x0003ec0000008000 */
[----:B-1----:R-:W1:Y:S01]  /*5f20*/  FENCE.VIEW.ASYNC.S ;  /* 0x00000000000073c6 */ /* 0x002e620000000000 */
[----:B----4-:R-:W-:Y:S11]  /*5f30*/  LOP3.LUT P0, RZ, R10, 0x1, RZ, 0xc0, !PT ;  /* 0x000000010aff7812 */ /* 0x010ff6000780c0ff */
[----:B------:R-:W-:Y:S02]  /*5f40*/  @!UPT UIADD3 URZ, UPT, UPT, URZ, URZ, URZ ;  /* 0x000000fffffff290 */ /* 0x000fe4000fffe0ff */
[----:B-1----:R-:W-:Y:S01]  /*5f50*/  VOTEU.ANY UP1, P0 ;  /* 0x0000000000ff7886 */ /* 0x002fe20000020100 */
[----:B------:R-:W-:Y:S11]  /*5f60*/  PLOP3.LUT P0, PT, PT, PT, UP1, 0x80, 0x8 ;  /* 0x000000000008781c */ /* 0x000ff60003f0f018 */
[----:B------:R-:W-:Y:S02]  /*5f70*/  @!UPT UIADD3 URZ, UPT, UPT, URZ, URZ, URZ ;  /* 0x000000fffffff290 */ /* 0x000fe4000fffe0ff */
[----:B--2---:R-:W-:Y:S02]  /*5f80*/  @P0 SHF.R.U32.HI R0, RZ, 0x10, R9 ;  /* 0x00000010ff000819 */ /* 0x004fe40000011609 */
[----:B------:R-:W-:Y:S02]  /*5f90*/  @P0 MOV R6, R8 ;  /* 0x0000000800060202 */ /* 0x000fe40000000f00 */
[----:B------:R-:W-:Y:S01]  /*5fa0*/  @P0 R2UR UR4, R0 ;  /* 0x00000000000402ca */ /* 0x000fe200000e0000 */
[----:B------:R-:W-:Y:S01]  /*5fb0*/  VIADD R0, R12, 0x280 ;  /* 0x000002800c007836 */ /* 0x000fe20000000000 */
[----:B------:R-:W-:Y:S02]  /*5fc0*/  @P0 LOP3.LUT R8, R9, 0xffff, RZ, 0xc0, !PT ;  /* 0x0000ffff09080812 */ /* 0x000fe400078ec0ff */
[----:B------:R-:W-:Y:S02]  /*5fd0*/  @P0 R2UR UR6, R6 ;  /* 0x00000000060602ca */ /* 0x000fe400000e0000 */
[----:B------:R-:W-:Y:S02]  /*5fe0*/  PRMT R0, RZ, 0x654, R0 ;  /* 0x00000654ff007816 */ /* 0x000fe40000000000 */
[----:B------:R-:W-:Y:S02]  /*5ff0*/  @P0 R2UR UR5, R8 ;  /* 0x00000000080502ca */ /* 0x000fe400000e0000 */
[----:B------:R1:W-:Y:S03]  /*6000*/  SYNCS.ARRIVE.TRANS64.RED.A1T0 RZ, [R0+URZ], RZ ;  /* 0x000000ff00ff79a7 */ /* 0x0003e600081004ff */
[----:B------:R-:W-:Y:S04]  /*6010*/  @UP1 UMOV UR30, UR4 ;  /* 0x00000004001e1c82 */ /* 0x000fe80008000000 */
[----:B------:R-:W-:Y:S04]  /*6020*/  @UP1 UMOV UR14, UR6 ;  /* 0x00000006000e1c82 */ /* 0x000fe80008000000 */
[----:B------:R-:W-:Y:S01]  /*6030*/  @UP1 UMOV UR13, UR5 ;  /* 0x00000005000d1c82 */ /* 0x000fe20008000000 */
[----:B------:R-:W-:Y:S05]  /*6040*/  BRA.U !UP0, `(.L_x_119) ;  /* 0x0000000108a47547 */ /* 0x000fea000b800000 */
[----:B------:R-:W-:Y:S02]  /*6050*/  UIMAD.WIDE.U32 UR8, UR13, UR35, URZ ;  /* 0x000000230d0872a5 */ /* 0x000fe4000f8e00ff */
[----:B------:R-:W-:Y:S02]  /*6060*/  UIMAD.WIDE.U32 UR10, UR14, UR32, URZ ;  /* 0x000000200e0a72a5 */ /* 0x000fe4000f8e00ff */
[----:B------:R-:W-:Y:S02]  /*6070*/  USEL UR4, UR31, UR38, !UP5 ;  /* 0x000000261f047287 */ /* 0x000fe4000e800000 */
[----:B------:R-:W-:Y:S02]  /*6080*/  USEL UR7, UR37, UR39, !UP6 ;  /* 0x0000002725077287 */ /* 0x000fe4000f000000 */
[----:B------:R-:W-:Y:S02]  /*6090*/  UIMAD.WIDE.U32 UR16, UR4, UR22, URZ ;  /* 0x00000016041072a5 */ /* 0x000fe4000f8e00ff */
[----:B------:R-:W-:Y:S01]  /*60a0*/  UIMAD.WIDE.U32 UR18, UR7, UR22, URZ ;  /* 0x00000016071272a5 */ /* 0x000fe2000f8e00ff */
[----:B------:R-:W-:Y:S02]  /*60b0*/  UMOV UR5, UR9 ;  /* 0x0000000900057c82 */ /* 0x000fe40008000000 */
[----:B------:R-:W-:Y:S03]  /*60c0*/  USHF.R.U32.HI UR6, URZ, UR41, UR5 ;  /* 0x00000029ff067299 */ /* 0x000fe60008011605 */
[----:B------:R-:W-:Y:S01]  /*60d0*/  UMOV UR5, UR11 ;  /* 0x0000000b00057c82 */ /* 0x000fe20008000000 */
[----:B------:R-:W-:Y:S02]  /*60e0*/  USEL UR6, UR13, UR6, !UP5 ;  /* 0x000000060d067287 */ /* 0x000fe4000e800000 */
[----:B------:R-:W-:Y:S02]  /*60f0*/  USHF.R.U32.HI UR8, URZ, UR33, UR5 ;  /* 0x00000021ff087299 */ /* 0x000fe40008011605 */
[----:B------:R-:W-:Y:S01]  /*6100*/  UIMAD.WIDE.U32 UR10, UR6, UR22, URZ ;  /* 0x00000016060a72a5 */ /* 0x000fe2000f8e00ff */
[----:B------:R-:W-:Y:S02]  /*6110*/  UMOV UR5, UR17 ;  /* 0x0000001100057c82 */ /* 0x000fe40008000000 */
[----:B------:R-:W-:Y:S03]  /*6120*/  @UP4 USHF.R.U32.HI UR4, URZ, UR23, UR5 ;  /* 0x00000017ff044299 */ /* 0x000fe60008011605 */
[----:B------:R-:W-:Y:S01]  /*6130*/  UMOV UR5, UR19 ;  /* 0x0000001300057c82 */ /* 0x000fe20008000000 */
[----:B------:R-:W-:Y:S02]  /*6140*/  UIMAD UR4, UR42, UR4, URZ ;  /* 0x000000042a0472a4 */ /* 0x000fe4000f8e02ff */
[----:B------:R-:W-:Y:S02]  /*6150*/  @UP4 USHF.R.U32.HI UR7, URZ, UR23, UR5 ;  /* 0x00000017ff074299 */ /* 0x000fe40008011605 */
[----:B------:R-:W-:Y:S02]  /*6160*/  USEL UR5, UR14, UR8, !UP6 ;  /* 0x000000080e057287 */ /* 0x000fe4000f000000 */
[----:B------:R-:W-:Y:S02]  /*6170*/  UIMAD UR8, UR42, UR7, URZ ;  /* 0x000000072a0872a4 */ /* 0x000fe4000f8e02ff */
[----:B------:R-:W-:Y:S03]  /*6180*/  UISETP.GE.AND UP0, UPT, UR6, UR4, UPT ;  /* 0x000000040600728c */ /* 0x000fe6000bf06270 */
[----:B------:R-:W-:Y:S01]  /*6190*/  UMOV UR4, UR11 ;  /* 0x0000000b00047c82 */ /* 0x000fe20008000000 */
[----:B------:R-:W-:Y:S02]  /*61a0*/  UISETP.GE.OR UP0, UPT, UR5, UR8, UP0 ;  /* 0x000000080500728c */ /* 0x000fe40008706670 */
[----:B------:R-:W-:Y:S02]  /*61b0*/  USHF.R.U32.HI UR4, URZ, UR23, UR4 ;  /* 0x00000017ff047299 */ /* 0x000fe40008011604 */
[----:B------:R-:W-:Y:S02]  /*61c0*/  UIMAD.WIDE.U32 UR8, UR5, UR22, URZ ;  /* 0x00000016050872a5 */ /* 0x000fe4000f8e00ff */
[----:B------:R-:W-:Y:S04]  /*61d0*/  USEL UR10, UR6, UR4, !UP4 ;  /* 0x00000004060a7287 */ /* 0x000fe8000e000000 */
[----:B------:R-:W-:Y:S01]  /*61e0*/  UIADD3 UR11, UPT, UPT, -UR10, URZ, URZ ;  /* 0x000000ff0a0b7290 */ /* 0x000fe2000fffe1ff */
[----:B------:R-:W-:Y:S02]  /*61f0*/  @!UP0 UMOV UR4, UR9 ;  /* 0x0000000900048c82 */ /* 0x000fe40008000000 */
[----:B------:R-:W-:Y:S02]  /*6200*/  @!UP0 USHF.R.U32.HI UR4, URZ, UR23, UR4 ;  /* 0x00000017ff048299 */ /* 0x000fe40008011604 */
[----:B------:R-:W-:Y:S02]  /*6210*/  UIMAD UR8, UR42, UR11, UR6 ;  /* 0x0000000b2a0872a4 */ /* 0x000fe4000f8e0206 */
[----:B------:R-:W-:Y:S04]  /*6220*/  @!UP0 USEL UR4, UR5, UR4, !UP4 ;  /* 0x0000000405048287 */ /* 0x000fe8000e000000 */
[----:B------:R-:W-:Y:S02]  /*6230*/  @!UP0 UIMAD UR7, UR7, UR8, UR4 ;  /* 0x00000008070782a4 */ /* 0x000fe4000f8e0204 */
[----:B------:R-:W-:Y:S02]  /*6240*/  @!UP0 UIADD3 UR9, UPT, UPT, UR10, -UR4, URZ ;  /* 0x800000040a098290 */ /* 0x000fe4000fffe0ff */
[----:B------:R-:W-:Y:S02]  /*6250*/  UIADD3 UR8, UPT, UPT, -UR6, URZ, URZ ;  /* 0x000000ff06087290 */ /* 0x000fe4000fffe1ff */
[----:B------:R-:W-:Y:S02]  /*6260*/  UIADD3 UR4, UPT, UPT, -UR5, URZ, URZ ;  /* 0x000000ff05047290 */ /* 0x000fe4000fffe1ff */
[----:B------:R-:W-:Y:S03]  /*6270*/  @!UP0 UIMAD UR6, UR9, UR42, UR5 ;  /* 0x0000002a090682a4 */ /* 0x000fe6000f8e0205 */
[----:B------:R-:W-:Y:S01]  /*6280*/  @!UP0 UMOV UR5, UR7 ;  /* 0x0000000700058c82 */ /* 0x000fe20008000000 */
[----:B------:R-:W-:Y:S02]  /*6290*/  UIMAD UR7, UR15, UR4, UR14 ;  /* 0x000000040f0772a4 */ /* 0x000fe4000f8e020e */
[----:B------:R-:W-:Y:S02]  /*62a0*/  UIMAD UR4, UR34, UR8, UR13 ;  /* 0x00000008220472a4 */ /* 0x000fe4000f8e020d */
[----:B------:R-:W-:Y:S02]  /*62b0*/  UIMAD UR14, UR5, UR15, UR7 ;  /* 0x0000000f050e72a4 */ /* 0x000fe4000f8e0207 */
[----:B------:R-:W-:Y:S11]  /*62c0*/  UIMAD UR13, UR6, UR34, UR4 ;  /* 0x00000022060d72a4 */ /* 0x000ff6000f8e0204 */
[----:B------:R-:W-:Y:S01]  /*62d0*/  @!UPT UIADD3 URZ, UPT, UPT, URZ, URZ, URZ ;  /* 0x000000fffffff290 */ /* 0x000fe2000fffe0ff */
.L_x_119:
[----:B------:R-:W2:Y:S01]  /*62e0*/  @!UP2 LDCU.128 UR8, c[0x0][0xb10] ;  /* 0x00016200ff08a7ac */ /* 0x000ea20008000c00 */
[C---:B---3--:R-:W-:Y:S02]  /*62f0*/  ISETP.NE.U32.AND P1, PT, R4.reuse, RZ, PT ;  /* 0x000000ff0400720c */ /* 0x048fe40003f25070 */
[----:B------:R-:W-:Y:S02]  /*6300*/  ISETP.NE.U32.AND P0, PT, R4, RZ, PT ;  /* 0x000000ff0400720c */ /* 0x000fe40003f05070 */
[C---:B------:R-:W-:Y:S02]  /*6310*/  ISETP.NE.AND.EX P1, PT, R5.reuse, RZ, PT, P1 ;  /* 0x000000ff0500720c */ /* 0x040fe40003f25310 */
[----:B------:R-:W-:Y:S01]  /*6320*/  ISETP.NE.AND.EX P0, PT, R5, RZ, PT, P0 ;  /* 0x000000ff0500720c */ /* 0x000fe20003f05300 */
[----:B------:R-:W3:Y:S01]  /*6330*/  @!UP2 LDCU UR5, c[0x0][0xb0c] ;  /* 0x00016180ff05a7ac */ /* 0x000ee20008000800 */
[----:B------:R-:W-:Y:S02]  /*6340*/  USHF.L.U32 UR26, UR27, 0x6, URZ ;  /* 0x000000061b1a7899 */ /* 0x000fe400080006ff */
[----:B------:R-:W-:Y:S02]  /*6350*/  USHF.L.U32 UR27, UR20, 0x6, URZ ;  /* 0x00000006141b7899 */ /* 0x000fe400080006ff */
[----:B--2---:R-:W-:Y:S07]  /*6360*/  UIMAD.WIDE.U32 UR6, UR14, UR8, URZ ;  /* 0x000000080e0672a5 */ /* 0x004fee000f8e00ff */
[----:B------:R-:W-:Y:S01]  /*6370*/  @!UP2 UMOV UR4, UR7 ;  /* 0x000000070004ac82 */ /* 0x000fe20008000000 */
[----:B---3--:R-:W-:Y:S02]  /*6380*/  @!UP2 UISETP.NE.AND UP0, UPT, UR5, 0x1, UPT ;  /* 0x000000010500a88c */ /* 0x008fe4000bf05270 */
[----:B------:R-:W-:Y:S02]  /*6390*/  @!UP2 USHF.R.U32.HI UR4, URZ, UR9, UR4 ;  /* 0x00000009ff04a299 */ /* 0x000fe40008011604 */
[----:B------:R-:W-:Y:S02]  /*63a0*/  UIMAD.WIDE.U32 UR6, UR13, UR11, URZ ;  /* 0x0000000b0d0672a5 */ /* 0x000fe4000f8e00ff */
[----:B------:R-:W-:Y:S02]  /*63b0*/  @!UP2 USEL UR8, UR14, UR4, !UP0 ;  /* 0x000000040e08a287 */ /* 0x000fe4000c000000 */
[----:B------:R-:W-:Y:S03]  /*63c0*/  @!UP2 UISETP.NE.AND UP0, UPT, UR10, 0x1, UPT ;  /* 0x000000010a00a88c */ /* 0x000fe6000bf05270 */
[----:B------:R-:W-:Y:S02]  /*63d0*/  @!UP2 UMOV UR6, UR7 ;  /* 0x000000070006ac82 */ /* 0x000fe40008000000 */
[----:B------:R-:W2:Y:S02]  /*63e0*/  @!UP2 LDCU UR4, c[0x0][0xb20] ;  /* 0x00016400ff04a7ac */ /* 0x000ea40008000800 */
[----:B--2---:R-:W-:Y:S04]  /*63f0*/  @!UP2 USHF.R.U32.HI UR6, URZ, UR4, UR6 ;  /* 0x00000004ff06a299 */ /* 0x004fe80008011606 */
[----:B------:R-:W-:Y:S04]  /*6400*/  @!UP2 USEL UR6, UR13, UR6, !UP0 ;  /* 0x000000060d06a287 */ /* 0x000fe8000c000000 */
[----:B------:R-:W-:Y:S02]  /*6410*/  @!UP2 UIADD3 UR4, UPT, UPT, -UR8, UR6, URZ ;  /* 0x000000060804a290 */ /* 0x000fe4000fffe1ff */
[----:B------:R-:W-:Y:S02]  /*6420*/  @!UP2 UIADD3 UR6, UPT, UPT, UR8, -UR6, URZ ;  /* 0x800000060806a290 */ /* 0x000fe4000fffe0ff */
[----:B------:R-:W-:Y:S02]  /*6430*/  @!UP2 UIMAD UR14, UR4, UR5, UR14 ;  /* 0x00000005040ea2a4 */ /* 0x000fe4000f8e020e */
[----:B------:R-:W-:Y:S01]  /*6440*/  @!UP2 UIMAD UR13, UR6, UR10, UR13 ;  /* 0x0000000a060da2a4 */ /* 0x000fe2000f8e020d */
[----:B------:R-:W-:Y:S11]  /*6450*/  BRA.U UP3, `(.L_x_120) ;  /* 0x0000000103107547 */ /* 0x000ff6000b800000 */
[----:B------:R-:W-:Y:S04]  /*6460*/  MOV R6, UR40 ;  /* 0x0000002800067c02 */ /* 0x000fe80008000f00 */
[----:B------:R-:W-:Y:S04]  /*6470*/  SHF.L.U32 R6, R6, 0x1f, RZ ;  /* 0x0000001f06067819 */ /* 0x000fe800000006ff */
[----:B------:R-:W2:Y:S02]  /*6480*/  SYNCS.PHASECHK.TRANS64.TRYWAIT P2, [UR29+0x268], R6 ;  /* 0x00026806ff0075a7 */ /* 0x000ea4000804111d */
[----:B--2---:R-:W-:Y:S05]  /*6490*/  @!P2 BRA `(.L_x_121) ;  /* 0x0000004000d4a947 */ /* 0x004fea0003800000 */
.L_x_120:
[----:B------:R-:W-:Y:S05]  /*64a0*/  @!P1 BRA `(.L_x_122) ;  /* 0x0000000000309947 */ /* 0x000fea0003800000 */
[----:B------:R-:W-:Y:S01]  /*64b0*/  ISETP.NE.U32.AND P1, PT, R2, RZ, PT ;  /* 0x000000ff0200720c */ /* 0x000fe20003f25070 */
[----:B------:R-:W2:Y:S01]  /*64c0*/  LDCU.64 UR4, c[0x0][0x358] ;  /* 0x00006b00ff0477ac */ /* 0x000ea20008000a00 */
[----:B------:R-:W-:Y:S02]  /*64d0*/  IMAD.MOV.U32 R50, RZ, RZ, 0x1 ;  /* 0x00000001ff327424 */ /* 0x000fe400078e00ff */
[----:B------:R-:W-:Y:S11]  /*64e0*/  ISETP.NE.AND.EX P1, PT, R3, RZ, PT, P1 ;  /* 0x000000ff0300720c */ /* 0x000ff60003f25310 */
[----:B------:R-:W-:Y:S02]  /*64f0*/  @!UPT UIADD3 URZ, UPT, UPT, URZ, URZ, URZ ;  /* 0x000000fffffff290 */ /* 0x000fe4000fffe0ff */
[----:B------:R-:W3:Y:S01]  /*6500*/  @P1 LDC.64 R8, c[0x0][0x888] ;  /* 0x00022200ff081b82 */ /* 0x000ee20000000a00 */
[----:B-1----:R-:W-:Y:S04]  /*6510*/  @P1 IMAD R0, R4, UR36, RZ ;  /* 0x0000002404001c24 */ /* 0x002fe8000f8e02ff */
[----:B---3--:R-:W-:Y:S04]  /*6520*/  @P1 IMAD.WIDE R8, R0, 0x4, R8 ;  /* 0x0000000400081825 */ /* 0x008fe800078e0208 */
[----:B------:R-:W-:Y:S01]  /*6530*/  HFMA2 R0, -RZ, RZ, 0, 5.9604644775390625e-08 ;  /* 0x00000001ff007431 */ /* 0x000fe200000001ff */
[----:B--2--5:R2:W5:Y:S04]  /*6540*/  @P1 LDG.E R26, desc[UR4][R8.64] ;  /* 0x00000004081a1981 */ /* 0x024568000c1e1900 */
[----:B------:R-:W-:Y:S01]  /*6550*/  @!P1 PRMT R50, R0, 0x7610, R50 ;  /* 0x0000761000329816 */ /* 0x000fe20000000032 */
[----:B--2---:R-:W3:Y:S06]  /*6560*/  @!P1 LDC R26, c[0x0][0x880] ;  /* 0x00022000ff1a9b82 */ /* 0x004eec0000000800 */
.L_x_122:
[----:B---3-5:R-:W-:Y:S01]  /*6570*/  @!P0 FSETP.EQ.AND P1, PT, R26, RZ, PT ;  /* 0x000000ff1a00820b */ /* 0x028fe20003f22000 */
[----:B------:R-:W-:Y:S01]  /*6580*/  @!UPT UIADD3 URZ, UPT, UPT, URZ, URZ, URZ ;  /* 0x000000fffffff290 */ /* 0x000fe2000fffe0ff */
[----:B------:R-:W-:Y:S11]  /*6590*/  @!P0 BRA `(.L_x_123) ;  /* 0x0000000000188947 */ /* 0x000ff60003800000 */
[----:B------:R-:W-:Y:S02]  /*65a0*/  LOP3.LUT P0, RZ, R50, 0xff, RZ, 0xc0, !PT ;  /* 0x000000ff32ff7812 */ /* 0x000fe4000780c0ff */
[----:B------:R-:W-:Y:S04]  /*65b0*/  ISETP.NE.U32.AND P1, PT, R2, RZ, PT ;  /* 0x000000ff0200720c */ /* 0x000fe80003f25070 */
[----:B------:R-:W-:Y:S04]  /*65c0*/  ISETP.NE.AND.EX P1, PT, R3, RZ, PT, P1 ;  /* 0x000000ff0300720c */ /* 0x000fe80003f25310 */
[----:B------:R-:W-:Y:S03]  /*65d0*/  PLOP3.LUT P1, PT, P1, PT, PT, 0x8, 0x80 ;  /* 0x000000000080781c */ /* 0x000fe60000f2e170 */
[----:B------:R-:W-:Y:S11]  /*65e0*/  @P0 FSETP.EQ.AND P1, PT, R26, RZ, PT ;  /* 0x000000ff1a00020b */ /* 0x000ff60003f22000 */
[----:B------:R-:W-:Y:S02]  /*65f0*/  @!UPT UIADD3 URZ, UPT, UPT, URZ, URZ, URZ ;  /* 0x000000fffffff290 */ /* 0x000fe4000fffe0ff */
.L_x_123:
[----:B------:R-:W-:Y:S01]  /*6600*/  ULEA UR4, UR12, UR29, 0x3 ;  /* 0x0000001d0c047291 */ /* 0x000fe2000f8e18ff */
[----:B------:R-:W-:Y:S02]  /*6610*/  SHF.L.U32 R9, R15, 0x1f, RZ ;  /* 0x0000001f0f097819 */ /* 0x000fe400000006ff */
[----:B------:R-:W-:Y:S04]  /*6620*/  ELECT P0, URZ, PT ;  /* 0x0000000000ff782f */ /* 0x000fe80003800000 */
[----:B------:R-:W-:Y:S02]  /*6630*/  PLOP3.LUT P1, PT, P1, P0, PT, 0xf2, 0x2f ;  /* 0x00000000002f781c */ /* 0x000fe40000f21e72 */
[----:B------:R-:W2:Y:S11]  /*6640*/  SYNCS.PHASECHK.TRANS64.TRYWAIT P2, [UR4+0x248], R9 ;  /* 0x00024809ff0075a7 */ /* 0x000eb60008041104 */
[----:B------:R-:W-:Y:S05]  /*6650*/  @!P1 IADD3 R8, P0, PT, R16, 0x580, RZ ;  /* 0x0000058010089810 */ /* 0x000fea0007f1e0ff */
[----:B-1----:R-:W-:Y:S01]  /*6660*/  @!P1 IMAD.X R6, RZ, RZ, R17, P0 ;  /* 0x000000ffff069224 */ /* 0x002fe200000e0611 */
[----:B--2---:R-:W-:Y:S07]  /*6670*/  @!P2 BRA `(.L_x_124) ;  /* 0x000000400074a947 */ /* 0x004fee0003800000 */
.L_x_260:
[----:B------:R-:W2:Y:S01]  /*6680*/  S2UR UR11, SR_CgaCtaId ;  /* 0x00000000000b79c3 */ /* 0x000ea20000008800 */
[----:B------:R-:W-:Y:S01]  /*6690*/  @!P1 R2UR UR6, R6 ;  /* 0x00000000060692ca */ /* 0x000fe200000e0000 */
[----:B------:R-:W-:Y:S01]  /*66a0*/  UIADD3 UR5, UPT, UPT, UR12, 0x1, URZ ;  /* 0x000000010c057890 */ /* 0x000fe2000fffe0ff */
[----:B------:R-:W-:Y:S01]  /*66b0*/  @!P1 R2UR UR7, R8 ;  /* 0x00000000080792ca */ /* 0x000fe200000e0000 */
[----:B------:R-:W-:Y:S01]  /*66c0*/  UIADD3 UR25, UPT, UPT, UR4, 0x230, URZ ;  /* 0x0000023004197890 */ /* 0x000fe2000fffe0ff */
[----:B-1----:R-:W-:Y:S01]  /*66d0*/  @!P1 IMAD.MOV.U32 R0, RZ, RZ, 0x1000 ;  /* 0x00001000ff009424 */ /* 0x002fe200078e00ff */
[----:B------:R-:W-:Y:S01]  /*66e0*/  UISETP.NE.AND UP0, UPT, UR5, 0x3, UPT ;  /* 0x000000030500788c */ /* 0x000fe2000bf05270 */
[----:B------:R-:W-:Y:S01]  /*66f0*/  VIADD R14, R14, 0x1 ;  /* 0x000000010e0e7836 */ /* 0x000fe20000000000 */
[----:B------:R-:W-:Y:S01]  /*6700*/  UMOV UR18, 0x0 ;  /* 0x0000000000127882 */ /* 0x000fe20000000000 */
[----:B------:R-:W-:Y:S01]  /*6710*/  UMOV UR19, 0x10000000 ;  /* 0x1000000000137882 */ /* 0x000fe20000000000 */
[----:B------:R-:W-:Y:S02]  /*6720*/  USEL UR21, UR5, URZ, UP0 ;  /* 0x000000ff05157287 */ /* 0x000fe40008000000 */
[----:B------:R-:W-:Y:S02]  /*6730*/  USEL UR9, URZ, 0x1, UP0 ;  /* 0x00000001ff097887 */ /* 0x000fe40008000000 */
[----:B------:R-:W-:Y:S01]  /*6740*/  VOTEU.ALL UP0, P1 ;  /* 0x0000000000ff7886 */ /* 0x000fe20000800000 */
[----:B------:R-:W-:Y:S01]  /*6750*/  IMAD.U32 R9, RZ, RZ, UR6 ;  /* 0x00000006ff097e24 */ /* 0x000fe2000f8e00ff */
[----:B------:R-:W-:Y:S01]  /*6760*/  UMOV UR28, UR36 ;  /* 0x00000024001c7c82 */ /* 0x000fe20008000000 */
[----:B------:R-:W-:Y:S01]  /*6770*/  IMAD.U32 R8, RZ, RZ, UR7 ;  /* 0x00000007ff087e24 */ /* 0x000fe2000f8e00ff */
[----:B------:R-:W-:Y:S01]  /*6780*/  LOP3.LUT R15, R15, UR9, RZ, 0x3c, !PT ;  /* 0x000000090f0f7c12 */ /* 0x000fe2000f8e3cff */
[----:B------:R-:W-:Y:S01]  /*6790*/  @!UP0 ULEA UR5, UR12, UR29, 0xc ;  /* 0x0000001d0c058291 */ /* 0x000fe2000f8e60ff */
[----:B------:R-:W-:Y:S01]  /*67a0*/  @!P1 R2UR UR7, R9 ;  /* 0x00000000090792ca */ /* 0x000fe200000e0000 */
[----:B------:R-:W-:Y:S01]  /*67b0*/  @!UP0 UIADD3 UR10, UPT, UPT, UR26, 0x20, URZ ;  /* 0x000000201a0a8890 */ /* 0x000fe2000fffe0ff */
[----:B------:R-:W-:Y:S01]  /*67c0*/  @!P1 R2UR UR6, R8 ;  /* 0x00000000080692ca */ /* 0x000fe200000e0000 */
[----:B------:R-:W-:Y:S01]  /*67d0*/  @!UP0 UIADD3 UR24, UPT, UPT, UR5, 0x400, URZ ;  /* 0x0000040005188890 */ /* 0x000fe2000fffe0ff */
[----:B------:R-:W-:Y:S01]  /*67e0*/  SHF.L.U32 R6, R15, 0x1f, RZ ;  /* 0x0000001f0f067819 */ /* 0x000fe200000006ff */
[----:B------:R-:W-:Y:S01]  /*67f0*/  @!UP0 UIADD3 UR8, UPT, UPT, UR5, 0xc00, URZ ;  /* 0x00000c0005088890 */ /* 0x000fe2000fffe0ff */
[----:B------:R-:W-:Y:S01]  /*6800*/  VOTEU.ALL UP0, P1 ;  /* 0x0000000000ff7886 */ /* 0x000fe20000800000 */
[----:B--2---:R-:W-:Y:S01]  /*6810*/  UPRMT UR16, UR11, 0x654, UR25 ;  /* 0x000006540b107896 */ /* 0x004fe20008000019 */
[----:B------:R-:W-:Y:S02]  /*6820*/  UMOV UR12, UR36 ;  /* 0x00000024000c7c82 */ /* 0x000fe40008000000 */
[----:B------:R-:W-:Y:S01]  /*6830*/  UMOV UR11, UR27 ;  /* 0x0000001b000b7c82 */ /* 0x000fe20008000000 */
[----:B------:R-:W-:Y:S01]  /*6840*/  UMOV UR9, UR25 ;  /* 0x0000001900097c82 */ /* 0x000fe20008000000 */
[----:B------:R-:W-:Y:S03]  /*6850*/  ULEA UR5, UR21, UR29, 0x3 ;  /* 0x0000001d15057291 */ /* 0x000fe6000f8e18ff */
[----:B------:R1:W-:Y:S01]  /*6860*/  @!UP0 UTMALDG.3D [UR24], [UR6], desc[UR18] ;  /* 0x00001218060085b4 */ /* 0x0003e20008011000 */
[----:B------:R-:W-:Y:S05]  /*6870*/  VOTEU.ALL UP0, P1 ;  /* 0x0000000000ff7886 */ /* 0x000fea0000800000 */
[----:B------:R1:W-:Y:S01]  /*6880*/  @!UP0 UTMALDG.3D [UR8], [UR6], desc[UR18] ;  /* 0x00001208060085b4 */ /* 0x0003e20008011000 */
[----:B------:R1:W-:Y:S01]  /*6890*/  @!P1 SYNCS.ARRIVE.TRANS64.RED.A0TR RZ, [UR4+0x230], R0 ;  /* 0x00023000ffff99a7 */ /* 0x0003e20008300404 */
[----:B------:R-:W-:Y:S01]  /*68a0*/  SYNCS.ARRIVE.TRANS64.RED.A1T0 RZ, [UR16], RZ ;  /* 0x000000ffffff79a7 */ /* 0x000fe20008100410 */
[----:B------:R-:W2:Y:S02]  /*68b0*/  SYNCS.PHASECHK.TRANS64.TRYWAIT P0, [UR5+0x248], R6 ;  /* 0x00024806ff0075a7 */ /* 0x000ea40008001105 */
[----:B-12---:R-:W-:Y:S05]  /*68c0*/  @!P0 BRA `(.L_x_125) ;  /* 0x0000003c00f88947 */ /* 0x006fea0003800000 */
.L_x_262:
[----:B------:R-:W-:Y:S01]  /*68d0*/  UIADD3 UR17, UPT, UPT, UR5, 0x230, URZ ;  /* 0x0000023005117890 */ /* 0x000fe2000fffe0ff */
[----:B-1----:R-:W-:Y:S01]  /*68e0*/  @!P1 IADD3 R6, P0, PT, R16, 0x580, RZ ;  /* 0x0000058010069810 */ /* 0x002fe20007f1e0ff */
[----:B------:R-:W-:Y:S01]  /*68f0*/  UPLOP3.LUT UP3, UPT, UPT, UPT, UPT, 0x80, 0x8 ;  /* 0x000000000008789c */ /* 0x000fe20003f6f070 */
[----:B------:R-:W1:Y:S01]  /*6900*/  S2UR UR9, SR_CgaCtaId ;  /* 0x00000000000979c3 */ /* 0x000e620000008800 */
[----:B------:R-:W-:Y:S01]  /*6910*/  UMOV UR24, 0x0 ;  /* 0x0000000000187882 */ /* 0x000fe20000000000 */
[----:B------:R-:W-:Y:S01]  /*6920*/  @!P1 R2UR UR6, R6 ;  /* 0x00000000060692ca */ /* 0x000fe200000e0000 */
[----:B------:R-:W-:Y:S01]  /*6930*/  @!P1 IMAD.X R0, RZ, RZ, R17, P0 ;  /* 0x000000ffff009224 */ /* 0x000fe200000e0611 */
[----:B------:R-:W-:Y:S01]  /*6940*/  UMOV UR25, 0x10000000 ;  /* 0x1000000000197882 */ /* 0x000fe20000000000 */
[----:B------:R-:W-:Y:S01]  /*6950*/  UMOV UR19, UR27 ;  /* 0x0000001b00137c82 */ /* 0x000fe20008000000 */
[----:B------:R-:W-:Y:S01]  /*6960*/  UMOV UR20, UR36 ;  /* 0x0000002400147c82 */ /* 0x000fe20008000000 */
[----:B------:R-:W-:Y:S01]  /*6970*/  UMOV UR11, UR27 ;  /* 0x0000001b000b7c82 */ /* 0x000fe20008000000 */
[----:B------:R-:W-:Y:S01]  /*6980*/  @!P1 R2UR UR4, R0 ;  /* 0x00000000000492ca */ /* 0x000fe200000e0000 */
[----:B------:R-:W-:Y:S01]  /*6990*/  UMOV UR12, UR36 ;  /* 0x00000024000c7c82 */ /* 0x000fe20008000000 */
[----:B------:R-:W-:Y:S01]  /*69a0*/  VOTEU.ALL UP0, P1 ;  /* 0x0000000000ff7886 */ /* 0x000fe20000800000 */
[----:B------:R-:W-:Y:S01]  /*69b0*/  R2UR UR43, R52 ;  /* 0x00000000342b72ca */ /* 0x000fe200000e0000 */
[----:B------:R-:W-:Y:S01]  /*69c0*/  UMOV UR36, UR30 ;  /* 0x0000001e00247c82 */ /* 0x000fe20008000000 */
[----:B------:R-:W-:Y:S02]  /*69d0*/  R2UR UR28, R53 ;  /* 0x00000000351c72ca */ /* 0x000fe400000e0000 */
[----:B------:R-:W-:Y:S01]  /*69e0*/  @!UP0 UIADD3 UR18, UPT, UPT, UR26, 0x10, URZ ;  /* 0x000000101a128890 */ /* 0x000fe2000fffe0ff */
[----:B------:R-:W-:Y:S01]  /*69f0*/  IMAD.U32 R8, RZ, RZ, UR6 ;  /* 0x00000006ff087e24 */ /* 0x000fe2000f8e00ff */
[----:B------:R-:W-:Y:S01]  /*6a00*/  @!UP0 UIADD3 UR10, UPT, UPT, UR26, 0x30, URZ ;  /* 0x000000301a0a8890 */ /* 0x000fe2000fffe0ff */
[----:B------:R-:W-:Y:S03]  /*6a10*/  ISETP.NE.AND P0, PT, R14, 0x2, PT ;  /* 0x000000020e00780c */ /* 0x000fe60003f05270 */
[----:B------:R-:W-:Y:S01]  /*6a20*/  IMAD.U32 R9, RZ, RZ, UR4 ;  /* 0x00000004ff097e24 */ /* 0x000fe2000f8e00ff */
[----:B------:R-:W-:Y:S01]  /*6a30*/  @!P1 R2UR UR6, R8 ;  /* 0x00000000080692ca */ /* 0x000fe200000e0000 */
[----:B------:R-:W-:Y:S01]  /*6a40*/  @!UP0 ULEA UR4, UR21, UR29, 0xc ;  /* 0x0000001d15048291 */ /* 0x000fe2000f8e60ff */
[----:B------:R-:W-:Y:S01]  /*6a50*/  SEL R0, RZ, 0x1, P0 ;  /* 0x00000001ff007807 */ /* 0x000fe20000000000 */
[----:B------:R-:W-:Y:S01]  /*6a60*/  UIADD3 UR27, UPT, UPT, UR13, UR43, URZ ;  /* 0x0000002b0d1b7290 */ /* 0x000fe2000fffe0ff */
[----:B------:R-:W-:Y:S01]  /*6a70*/  @!P1 R2UR UR7, R9 ;  /* 0x00000000090792ca */ /* 0x000fe200000e0000 */
[----:B------:R-:W-:Y:S01]  /*6a80*/  @!UP0 UIADD3 UR16, UPT, UPT, UR4, 0x400, URZ ;  /* 0x0000040004108890 */ /* 0x000fe2000fffe0ff */
[----:B------:R-:W-:Y:S01]  /*6a90*/  LOP3.LUT R13, R13, R0, RZ, 0x3c, !PT ;  /* 0x000000000d0d7212 */ /* 0x000fe200078e3cff */
[----:B------:R-:W-:Y:S01]  /*6aa0*/  @!UP0 UIADD3 UR8, UPT, UPT, UR4, 0xc00, URZ ;  /* 0x00000c0004088890 */ /* 0x000fe2000fffe0ff */
[----:B------:R-:W-:Y:S01]  /*6ab0*/  SEL R14, R14, RZ, P0 ;  /* 0x000000ff0e0e7207 */ /* 0x000fe20000000000 */
[----:B------:R-:W-:Y:S01]  /*6ac0*/  VOTEU.ALL UP0, P1 ;  /* 0x0000000000ff7886 */ /* 0x000fe20000800000 */
[----:B-1----:R-:W-:Y:S03]  /*6ad0*/  UPRMT UR4, UR9, 0x654, UR17 ;  /* 0x0000065409047896 */ /* 0x002fe60008000011 */
[----:B------:R-:W-:Y:S04]  /*6ae0*/  UMOV UR9, UR17 ;  /* 0x0000001100097c82 */ /* 0x000fe80008000000 */
[----:B------:R1:W-:Y:S01]  /*6af0*/  @!UP0 UTMALDG.3D [UR16], [UR6], desc[UR24] ;  /* 0x00001810060085b4 */ /* 0x0003e20008011000 */
[----:B------:R-:W-:Y:S05]  /*6b00*/  VOTEU.ALL UP0, P1 ;  /* 0x0000000000ff7886 */ /* 0x000fea0000800000 */
[----:B------:R2:W-:Y:S01]  /*6b10*/  @!UP0 UTMALDG.3D [UR8], [UR6], desc[UR24] ;  /* 0x00001808060085b4 */ /* 0x0005e20008011000 */
[----:B------:R4:W-:Y:S01]  /*6b20*/  @!P1 SYNCS.ARRIVE.TRANS64.RED.A0TR RZ, [UR5+0x230], R7 ;  /* 0x00023007ffff99a7 */ /* 0x0009e20008300405 */
[----:B------:R-:W-:Y:S01]  /*6b30*/  SYNCS.ARRIVE.TRANS64.RED.A1T0 RZ, [UR4], RZ ;  /* 0x000000ffffff79a7 */ /* 0x000fe20008100404 */
[----:B------:R-:W-:Y:S04]  /*6b40*/  UIADD3 UR4, UPT, UPT, UR21, 0x1, URZ ;  /* 0x0000000115047890 */ /* 0x000fe8000fffe0ff */
[----:B------:R-:W-:Y:S04]  /*6b50*/  UISETP.NE.AND UP0, UPT, UR4, 0x3, UPT ;  /* 0x000000030400788c */ /* 0x000fe8000bf05270 */
[----:B------:R-:W-:Y:S02]  /*6b60*/  USEL UR5, URZ, 0x1, UP0 ;  /* 0x00000001ff057887 */ /* 0x000fe40008000000 */
[----:B-1----:R-:W-:Y:S04]  /*6b70*/  UIADD3 UR20, UPT, UPT, UR14, UR28, URZ ;  /* 0x0000001c0e147290 */ /* 0x002fe8000fffe0ff */
[----:B------:R-:W-:Y:S01]  /*6b80*/  LOP3.LUT R15, R15, UR5, RZ, 0x3c, !PT ;  /* 0x000000050f0f7c12 */ /* 0x000fe2000f8e3cff */
[----:B--2---:R-:W-:Y:S01]  /*6b90*/  USEL UR12, UR4, URZ, UP0 ;  /* 0x000000ff040c7287 */ /* 0x004fe20008000000 */
[----:B------:R-:W-:Y:S11]  /*6ba0*/  BRA.U UP1, `(.L_x_126) ;  /* 0xfffffff101ac7547 */ /* 0x000ff6000b83ffff */
[----:B------:R-:W-:Y:S01]  /*6bb0*/  UIADD3 UR29, UPT, UPT, UR29, 0x248, URZ ;  /* 0x000002481d1d7890 */ /* 0x000fe2000fffe0ff */
[----:B------:R-:W-:-:S03]  /*6bc0*/  SHF.L.U32 R2, R15, 0x1f, RZ ;  /* 0x0000001f0f027819 */ /* 0x000fc600000006ff */
[----:B------:R-:W-:-:S09]  /*6bd0*/  ULEA UR4, UR12, UR29, 0x3 ;  /* 0x0000001d0c047291 */ /* 0x000fd2000f8e18ff */
[----:B------:R-:W1:Y:S02]  /*6be0*/  SYNCS.PHASECHK.TRANS64.TRYWAIT P0, [UR4], R2 ;  /* 0x00000002ff0075a7 */ /* 0x000e640008001104 */
[----:B-1----:R-:W-:Y:S05]  /*6bf0*/  @!P0 BRA `(.L_x_127) ;  /* 0x0000003c00448947 */ /* 0x002fea0003800000 */
.L_x_264:
        /* <DEDUP_REMOVED lines=9> */
.L_x_266:
[----:B------:R-:W-:-:S04]  /*6c90*/  UIADD3 UR4, UPT, UPT, UR4, 0x1, URZ ;  /* 0x0000000104047890 */ /* 0x000fc8000fffe0ff */
[----:B------:R-:W-:-:S04]  /*6ca0*/  UISETP.NE.AND UP0, UPT, UR4, 0x3, UPT ;  /* 0x000000030400788c */ /* 0x000fc8000bf05270 */
[----:B------:R-:W-:Y:S02]  /*6cb0*/  USEL UR5, URZ, 0x1, UP0 ;  /* 0x00000001ff057887 */ /* 0x000fe40008000000 */
[----:B------:R-:W-:-:S04]  /*6cc0*/  USEL UR4, UR4, URZ, UP0 ;  /* 0x000000ff04047287 */ /* 0x000fc80008000000 */
[----:B------:R-:W-:Y:S01]  /*6cd0*/  ULEA UR4, UR4, UR29, 0x3 ;  /* 0x0000001d04047291 */ /* 0x000fe2000f8e18ff */
[----:B-1----:R-:W-:-:S04]  /*6ce0*/  LOP3.LUT R2, R15, UR5, RZ, 0x3c, !PT ;  /* 0x000000050f027c12 */ /* 0x002fc8000f8e3cff */
[----:B------:R-:W-:Y:S01]  /*6cf0*/  SHF.L.U32 R2, R2, 0x1f, RZ ;  /* 0x0000001f02027819 */ /* 0x000fe200000006ff */
[----:B------:R-:W-:-:S07]  /*6d00*/  IMAD.U32 R0, RZ, RZ, UR4 ;  /* 0x00000004ff007e24 */ /* 0x000fce000f8e00ff */
.L_x_129:
[----:B-1----:R1:W2:Y:S02]  /*6d10*/  SYNCS.PHASECHK.TRANS64.TRYWAIT P0, [R0+URZ], R2 ;  /* 0x00000002000075a7 */ /* 0x0022a400080011ff */
[----:B--2---:R-:W-:Y:S05]  /*6d20*/  @!P0 NANOSLEEP.SYNCS 0x989680 ;  /* 0x009896800000895d */ /* 0x004fea0003900000 */
[----:B------:R-:W2:Y:S02]  /*6d30*/  @!P0 SYNCS.PHASECHK.TRANS64 P0, [R0+URZ], R2 ;  /* 0x00000002000085a7 */ /* 0x000ea400080010ff */
[----:B--2---:R-:W-:Y:S05]  /*6d40*/  @P0 EXIT ;  /* 0x000000000000094d */ /* 0x004fea0003800000 */
[----:B------:R-:W-:Y:S05]  /*6d50*/  BRA `(.L_x_129) ;  /* 0xfffffffc00ec7947 */ /* 0x000fea000383ffff */
.L_x_117:
[----:B------:R-:W-:-:S06]  /*6d60*/  UISETP.GE.AND UP0, UPT, UR22, 0x4, UPT ;  /* 0x000000041600788c */ /* 0x000fcc000bf06270 */
[----:B------:R-:W-:-:S13]  /*6d70*/  PLOP3.LUT P0, PT, PT, PT, UP0, 0x80, 0x8 ;  /* 0x000000000008781c */ /* 0x000fda0003f0f008 */
[----:B------:R-:W-:Y:S05]  /*6d80*/  @!P0 EXIT ;  /* 0x000000000000894d */ /* 0x000fea0003800000 */
[----:B------:R-:W1:Y:S08]  /*6d90*/  S2UR UR4, SR_CgaCtaId ;  /* 0x00000000000479c3 */ /* 0x000e700000008800 */
[----:B------:R-:W-:Y:S01]  /*6da0*/  BAR.SYNC.DEFER_BLOCKING 0x6, 0xa0 ;  /* 0x0182800000007b1d */ /* 0x000fe20000010000 */
[----:B------:R-:W-:Y:S01]  /*6db0*/  IMAD.SHL.U32 R49, R59, 0x10, RZ ;  /* 0x000000103b317824 */ /* 0x000fe200078e00ff */
[----:B------:R-:W-:Y:S01]  /*6dc0*/  CS2R R56, SRZ ;  /* 0x0000000000387805 */ /* 0x000fe2000001ff00 */
[----:B------:R-:W-:-:S02]  /*6dd0*/  IMAD.SHL.U32 R3, R51, 0x200, RZ ;  /* 0x0000020033037824 */ /* 0x000fc400078e00ff */
[----:B------:R-:W-:Y:S01]  /*6de0*/  IMAD.U32 R23, R59, 0x10000, RZ ;  /* 0x000100003b177824 */ /* 0x000fe200078e00ff */
[----:B------:R-:W-:Y:S01]  /*6df0*/  UMOV UR45, 0x400 ;  /* 0x00000400002d7882 */ /* 0x000fe20000000000 */
[----:B------:R-:W-:Y:S01]  /*6e00*/  LOP3.LUT R48, R49, 0x5b0, RZ, 0xc0, !PT ;  /* 0x000005b031307812 */ /* 0x000fe200078ec0ff */
[----:B------:R-:W2:Y:S01]  /*6e10*/  LDC.64 R44, c[0x0][0x888] ;  /* 0x00022200ff2c7b82 */ /* 0x000ea20000000a00 */
[----:B------:R-:W-:Y:S01]  /*6e20*/  IMAD.SHL.U32 R2, R59, 0x2, RZ ;  /* 0x000000023b027824 */ /* 0x000fe200078e00ff */
[----:B------:R-:W-:Y:S01]  /*6e30*/  LOP3.LUT R6, R49, 0x40, RZ, 0xc0, !PT ;  /* 0x0000004031067812 */ /* 0x000fe200078ec0ff */
[----:B------:R-:W-:Y:S01]  /*6e40*/  IMAD.MOV.U32 R22, RZ, RZ, RZ ;  /* 0x000000ffff167224 */ /* 0x000fe200078e00ff */
[----:B------:R-:W-:Y:S01]  /*6e50*/  LOP3.LUT R48, R48, 0x200, R3, 0xf8, !PT ;  /* 0x0000020030307812 */ /* 0x000fe200078ef803 */
[----:B------:R-:W-:Y:S01]  /*6e60*/  IMAD.SHL.U32 R3, R51, 0x200000, RZ ;  /* 0x0020000033037824 */ /* 0x000fe200078e00ff */
[----:B------:R-:W-:Y:S01]  /*6e70*/  LOP3.LUT P0, RZ, R49, 0x40, RZ, 0xc0, !PT ;  /* 0x0000004031ff7812 */ /* 0x000fe2000780c0ff */
[----:B------:R-:W-:Y:S01]  /*6e80*/  IMAD.MOV.U32 R58, RZ, RZ, RZ ;  /* 0x000000ffff3a7224 */ /* 0x000fe200078e00ff */
[----:B------:R-:W3:Y:S01]  /*6e90*/  LDC.64 R46, c[0x0][0x890] ;  /* 0x00022400ff2e7b82 */ /* 0x000ee20000000a00 */
[----:B------:R-:W-:Y:S01]  /*6ea0*/  LOP3.LUT R2, R6, 0x8, R2, 0xf8, !PT ;  /* 0x0000000806027812 */ /* 0x000fe200078ef802 */
[----:B------:R-:W4:Y:S01]  /*6eb0*/  LDCU UR62, c[0x0][0x370] ;  /* 0x00006e00ff3e77ac */ /* 0x000f220008000800 */
[----:B------:R-:W-:-:S02]  /*6ec0*/  LOP3.LUT R3, R3, 0x200000, RZ, 0xc0, !PT ;  /* 0x0020000003037812 */ /* 0x000fc400078ec0ff */
[----:B------:R-:W-:Y:S01]  /*6ed0*/  LOP3.LUT R48, R48, R2, RZ, 0xfc, !PT ;  /* 0x0000000230307212 */ /* 0x000fe200078efcff */
[----:B------:R-:W2:Y:S01]  /*6ee0*/  LDCU UR43, c[0x0][0xb0c] ;  /* 0x00016180ff2b77ac */ /* 0x000ea20008000800 */
[----:B------:R-:W-:Y:S01]  /*6ef0*/  LOP3.LUT R23, R3, 0x400000, R23, 0xf8, !PT ;  /* 0x0040000003177812 */ /* 0x000fe200078ef817 */
[----:B------:R-:W2:Y:S01]  /*6f00*/  LDC.64 R42, c[0x0][0x8b0] ;  /* 0x00022c00ff2a7b82 */ /* 0x000ea20000000a00 */
[----:B------:R-:W-:Y:S01]  /*6f10*/  LOP3.LUT R59, R59, 0x60, RZ, 0xc0, !PT ;  /* 0x000000603b3b7812 */ /* 0x000fe200078ec0ff */
[----:B-1----:R-:W-:Y:S01]  /*6f20*/  ULEA UR45, UR4, UR45, 0x18 ;  /* 0x0000002d042d7291 */ /* 0x002fe2000f8ec0ff */
[----:B------:R-:W1:Y:S05]  /*6f30*/  LDCU UR39, c[0x0][0xb30] ;  /* 0x00016600ff2777ac */ /* 0x000e6a0008000800 */
[----:B------:R-:W1:Y:S01]  /*6f40*/  LDC.64 R40, c[0x0][0x8a8] ;  /* 0x00022a00ff287b82 */ /* 0x000e620000000a00 */
[----:B------:R-:W-:-:S02]  /*6f50*/  UIADD3 UR4, UPT, UPT, UR45, 0x400, URZ ;  /* 0x000004002d047890 */ /* 0x000fc4000fffe0ff */
[----:B------:R-:W4:Y:S01]  /*6f60*/  LDS R0, [UR45+0x320] ;  /* 0x0003202dff007984 */ /* 0x000f220008000800 */
[----:B------:R-:W1:Y:S01]  /*6f70*/  LDCU.64 UR60, c[0x0][0x888] ;  /* 0x00011100ff3c77ac */ /* 0x000e620008000a00 */
[----:B------:R-:W1:Y:S01]  /*6f80*/  LDCU.64 UR40, c[0x0][0xb28] ;  /* 0x00016500ff2877ac */ /* 0x000e620008000a00 */
[----:B------:R-:W1:Y:S01]  /*6f90*/  LDCU.128 UR56, c[0x0][0xb10] ;  /* 0x00016200ff3877ac */ /* 0x000e620008000c00 */
[----:B------:R-:W1:Y:S01]  /*6fa0*/  LDCU UR55, c[0x0][0x374] ;  /* 0x00006e80ff3777ac */ /* 0x000e620008000800 */
[----:B------:R-:W-:Y:S01]  /*6fb0*/  UMOV UR54, 0x1 ;  /* 0x0000000100367882 */ /* 0x000fe20000000000 */
[----:B------:R-:W-:Y:S01]  /*6fc0*/  UMOV UR47, URZ ;  /* 0x000000ff002f7c82 */ /* 0x000fe20008000000 */
[----:B------:R-:W-:Y:S01]  /*6fd0*/  UMOV UR53, URZ ;  /* 0x000000ff00357c82 */ /* 0x000fe20008000000 */
[----:B------:R-:W-:Y:S01]  /*6fe0*/  UMOV UR52, URZ ;  /* 0x000000ff00347c82 */ /* 0x000fe20008000000 */
[----:B----4-:R-:W-:Y:S01]  /*6ff0*/  IMAD.IADD R23, R0, 0x1, R23 ;  /* 0x0000000100177824 */ /* 0x010fe200078e0217 */
[----:B------:R-:W-:Y:S01]  /*7000*/  P2R R0, PR, RZ, 0x1 ;  /* 0x00000001ff007803 */ /* 0x000fe20000000000 */
[----:B--23--:R-:W-:-:S07]  /*7010*/  IMAD.U32 R0, RZ, RZ, UR4 ;  /* 0x00000004ff007e24 */ /* 0x00cfce000f8e00ff */
.L_x_160:
[C---:B------:R-:W-:Y:S02]  /*7020*/  LEA R3, R56.reuse, UR45, 0x3 ;  /* 0x0000002d38037c11 */ /* 0x040fe4000f8e18ff */
[----:B------:R-:W-:Y:S02]  /*7030*/  SHF.L.U32 R0, R57, 0x1f, RZ ;  /* 0x0000001f39007819 */ /* 0x000fe400000006ff */
[----:B------:R-:W-:Y:S02]  /*7040*/  LEA R4, R56, UR45, 0x4 ;  /* 0x0000002d38047c11 */ /* 0x000fe4000f8e20ff */
[----:B------:R-:W2:Y:S02]  /*7050*/  SYNCS.PHASECHK.TRANS64.TRYWAIT P0, [R3+URZ+0x270], R0 ;  /* 0x00027000030075a7 */ /* 0x000ea400080011ff */
[----:B--2---:R-:W-:Y:S05]  /*7060*/  @!P0 BRA `(.L_x_130) ;  /* 0x0000003800588947 */ /* 0x004fea0003800000 */
.L_x_267:
[----:B------:R-:W3:Y:S01]  /*7070*/  LDS.128 R4, [R4+0x300] ;  /* 0x0003000004047984 */ /* 0x000ee20000000c00 */
[----:B------:R-:W-:Y:S01]  /*7080*/  UISETP.GE.AND UP0, UPT, UR42, 0x1, UPT ;  /* 0x000000012a00788c */ /* 0x000fe2000bf06270 */
[----:B------:R-:W-:Y:S01]  /*7090*/  @!PT LDS RZ, [RZ] ;  /* 0x00000000fffff984 */ /* 0x000fe20000000800 */
[----:B------:R-:W-:Y:S01]  /*70a0*/  @!PT LDS RZ, [RZ] ;  /* 0x00000000fffff984 */ /* 0x000fe20000000800 */
[----:B------:R-:W-:Y:S01]  /*70b0*/  @!PT LDS RZ, [RZ] ;  /* 0x00000000fffff984 */ /* 0x000fe20000000800 */
[----:B------:R-:W-:Y:S01]  /*70c0*/  @!PT LDS RZ, [RZ] ;  /* 0x00000000fffff984 */ /* 0x000fe20000000800 */
[----:B------:R4:W-:Y:S06]  /*70d0*/  MEMBAR.ALL.CTA ;  /* 0x0000000000007992 */ /* 0x0009ec0000008000 */
[----:B----4-:R-:W4:Y:S01]  /*70e0*/  FENCE.VIEW.ASYNC.S ;  /* 0x00000000000073c6 */ /* 0x010f220000000000 */
[----:B---3--:R-:W-:Y:S11]  /*70f0*/  LOP3.LUT P0, RZ, R6, 0x1, RZ, 0xc0, !PT ;  /* 0x0000000106ff7812 */ /* 0x008ff6000780c0ff */
[----:B------:R-:W-:Y:S02]  /*7100*/  @!UPT UIADD3 URZ, UPT, UPT, URZ, URZ, URZ ;  /* 0x000000fffffff290 */ /* 0x000fe4000fffe0ff */
[----:B----4-:R-:W-:Y:S01]  /*7110*/  VOTEU.ANY UP1, P0 ;  /* 0x0000000000ff7886 */ /* 0x010fe20000020100 */
[----:B------:R-:W-:Y:S01]  /*7120*/  PLOP3.LUT P0, PT, PT, PT, UP1, 0x80, 0x8 ;  /* 0x000000000008781c */ /* 0x000fe20003f0f018 */
[----:B------:R-:W-:Y:S06]  /*7130*/  UP2UR UR4, UPR, URZ, 0x2 ;  /* 0x00000002ff047883 */ /* 0x000fec0008000000 */
[----:B------:R-:W-:Y:S06]  /*7140*/  IMAD.U32 R60, RZ, RZ, UR4 ;  /* 0x00000004ff3c7e24 */ /* 0x000fec000f8e00ff */
        /* <DEDUP_REMOVED lines=13> */
[----:B------:R-:W3:Y:S01]  /*7220*/  LDCU UR12, c[0x0][0xb20] ;  /* 0x00016400ff0c77ac */ /* 0x000ee20008000800 */
[----:B-1----:R-:W-:Y:S02]  /*7230*/  UIMAD.WIDE.U32 UR4, UR55, UR59, URZ ;  /* 0x0000003b370472a5 */ /* 0x002fe4000f8e00ff */
[----:B------:R-:W-:Y:S02]  /*7240*/  UIMAD.WIDE.U32 UR6, UR62, UR56, URZ ;  /* 0x000000383e0672a5 */ /* 0x000fe4000f8e00ff */
[----:B------:R-:W-:Y:S02]  /*7250*/  UISETP.NE.AND UP0, UPT, UR58, 0x1, UPT ;  /* 0x000000013a00788c */ /* 0x000fe4000bf05270 */
[----:B------:R-:W-:Y:S02]  /*7260*/  UIMAD.WIDE.U32 UR8, UR37, UR59, URZ ;  /* 0x0000003b250872a5 */ /* 0x000fe4000f8e00ff */
[----:B------:R-:W-:Y:S02]  /*7270*/  UIMAD.WIDE.U32 UR10, UR38, UR56, URZ ;  /* 0x00000038260a72a5 */ /* 0x000fe4000f8e00ff */
[----:B------:R-:W-:Y:S02]  /*7280*/  UISETP.NE.AND UP1, UPT, UR43, 0x1, UPT ;  /* 0x000000012b00788c */ /* 0x000fe4000bf25270 */
[----:B------:R-:W-:Y:S01]  /*7290*/  UISETP.NE.AND UP2, UPT, UR42, 0x1, UPT ;  /* 0x000000012a00788c */ /* 0x000fe2000bf45270 */
[----:B------:R-:W-:Y:S02]  /*72a0*/  UMOV UR4, UR5 ;  /* 0x0000000500047c82 */ /* 0x000fe40008000000 */
[----:B---3--:R-:W-:Y:S03]  /*72b0*/  USHF.R.U32.HI UR5, URZ, UR12, UR4 ;  /* 0x0000000cff057299 */ /* 0x008fe60008011604 */
[----:B------:R-:W-:Y:S02]  /*72c0*/  UMOV UR4, UR7 ;  /* 0x0000000700047c82 */ /* 0x000fe40008000000 */
[----:B------:R-:W-:Y:S02]  /*72d0*/  USHF.R.U32.HI UR7, URZ, UR57, UR4 ;  /* 0x00000039ff077299 */ /* 0x000fe40008011604 */
[----:B------:R-:W-:Y:S02]  /*72e0*/  USEL UR4, UR55, UR5, !UP0 ;  /* 0x0000000537047287 */ /* 0x000fe4000c000000 */
[----:B------:R-:W-:Y:S01]  /*72f0*/  USEL UR7, UR62, UR7, !UP1 ;  /* 0x000000073e077287 */ /* 0x000fe2000c800000 */
[----:B------:R-:W-:Y:S01]  /*7300*/  UMOV UR5, UR9 ;  /* 0x0000000900057c82 */ /* 0x000fe20008000000 */
[----:B------:R-:W-:Y:S02]  /*7310*/  UIMAD.WIDE.U32 UR8, UR4, UR40, URZ ;  /* 0x00000028040872a5 */ /* 0x000fe4000f8e00ff */
[----:B------:R-:W-:Y:S03]  /*7320*/  USHF.R.U32.HI UR6, URZ, UR12, UR5 ;  /* 0x0000000cff067299 */ /* 0x000fe60008011605 */
[----:B------:R-:W-:Y:S01]  /*7330*/  UMOV UR5, UR11 ;  /* 0x0000000b00057c82 */ /* 0x000fe20008000000 */
[----:B------:R-:W-:Y:S02]  /*7340*/  UIMAD.WIDE.U32 UR10, UR7, UR40, URZ ;  /* 0x00000028070a72a5 */ /* 0x000fe4000f8e00ff */
[----:B------:R-:W-:Y:S02]  /*7350*/  USHF.R.U32.HI UR12, URZ, UR57, UR5 ;  /* 0x00000039ff0c7299 */ /* 0x000fe40008011605 */
[----:B------:R-:W-:Y:S01]  /*7360*/  USEL UR6, UR37, UR6, !UP0 ;  /* 0x0000000625067287 */ /* 0x000fe2000c000000 */
[----:B------:R-:W-:Y:S02]  /*7370*/  UMOV UR5, UR9 ;  /* 0x0000000900057c82 */ /* 0x000fe40008000000 */
[----:B------:R-:W-:Y:S01]  /*7380*/  UMOV UR10, UR11 ;  /* 0x0000000b000a7c82 */ /* 0x000fe20008000000 */
[----:B------:R-:W-:Y:S02]  /*7390*/  @UP2 USHF.R.U32.HI UR4, URZ, UR41, UR5 ;  /* 0x00000029ff042299 */ /* 0x000fe40008011605 */
[----:B------:R-:W-:Y:S02]  /*73a0*/  @UP2 USHF.R.U32.HI UR7, URZ, UR41, UR10 ;  /* 0x00000029ff072299 */ /* 0x000fe4000801160a */
[----:B------:R-:W-:Y:S02]  /*73b0*/  UIMAD UR4, UR42, UR4, URZ ;  /* 0x000000042a0472a4 */ /* 0x000fe4000f8e02ff */
[----:B------:R-:W-:Y:S02]  /*73c0*/  UIMAD.WIDE.U32 UR10, UR6, UR40, URZ ;  /* 0x00000028060a72a5 */ /* 0x000fe4000f8e00ff */
[----:B------:R-:W-:Y:S02]  /*73d0*/  USEL UR5, UR38, UR12, !UP1 ;  /* 0x0000000c26057287 */ /* 0x000fe4000c800000 */
[----:B------:R-:W-:Y:S02]  /*73e0*/  UIMAD UR8, UR42, UR7, URZ ;  /* 0x000000072a0872a4 */ /* 0x000fe4000f8e02ff */
[----:B------:R-:W-:Y:S03]  /*73f0*/  UISETP.GE.AND UP0, UPT, UR6, UR4, UPT ;  /* 0x000000040600728c */ /* 0x000fe6000bf06270 */
[----:B------:R-:W-:Y:S01]  /*7400*/  UMOV UR4, UR11 ;  /* 0x0000000b00047c82 */ /* 0x000fe20008000000 */
[----:B------:R-:W-:Y:S02]  /*7410*/  UISETP.GE.OR UP0, UPT, UR5, UR8, UP0 ;  /* 0x000000080500728c */ /* 0x000fe40008706670 */
[----:B------:R-:W-:Y:S02]  /*7420*/  USHF.R.U32.HI UR4, URZ, UR41, UR4 ;  /* 0x00000029ff047299 */ /* 0x000fe40008011604 */
[----:B------:R-:W-:Y:S02]  /*7430*/  UIMAD.WIDE.U32 UR8, UR5, UR40, URZ ;  /* 0x00000028050872a5 */ /* 0x000fe4000f8e00ff */
[----:B------:R-:W-:Y:S02]  /*7440*/  USEL UR11, UR6, UR4, !UP2 ;  /* 0x00000004060b7287 */ /* 0x000fe4000d000000 */
[----:B------:R-:W-:Y:S02]  /*7450*/  UIADD3 UR8, UPT, UPT, -UR5, URZ, URZ ;  /* 0x000000ff05087290 */ /* 0x000fe4000fffe1ff */
[----:B------:R-:W-:Y:S01]  /*7460*/  UIADD3 UR10, UPT, UPT, -UR11, URZ, URZ ;  /* 0x000000ff0b0a7290 */ /* 0x000fe2000fffe1ff */
[----:B------:R-:W-:Y:S01]  /*7470*/  @!UP0 UMOV UR4, UR9 ;  /* 0x0000000900048c82 */ /* 0x000fe20008000000 */
[----:B------:R-:W-:Y:S02]  /*7480*/  UIADD3 UR9, UPT, UPT, -UR6, URZ, URZ ;  /* 0x000000ff06097290 */ /* 0x000fe4000fffe1ff */
[----:B------:R-:W-:Y:S02]  /*7490*/  @!UP0 USHF.R.U32.HI UR4, URZ, UR41, UR4 ;  /* 0x00000029ff048299 */ /* 0x000fe40008011604 */
[----:B------:R-:W-:Y:S02]  /*74a0*/  UIMAD UR10, UR42, UR10, UR6 ;  /* 0x0000000a2a0a72a4 */ /* 0x000fe4000f8e0206 */
[----:B------:R-:W-:Y:S04]  /*74b0*/  @!UP0 USEL UR4, UR5, UR4, !UP2 ;  /* 0x0000000405048287 */ /* 0x000fe8000d000000 */
[----:B------:R-:W-:Y:S02]  /*74c0*/  @!UP0 UIMAD UR10, UR7, UR10, UR4 ;  /* 0x0000000a070a82a4 */ /* 0x000fe4000f8e0204 */
[----:B------:R-:W-:Y:S02]  /*74d0*/  @!UP0 UIADD3 UR11, UPT, UPT, UR11, -UR4, URZ ;  /* 0x800000040b0b8290 */ /* 0x000fe4000fffe0ff */
[----:B------:R-:W-:Y:S02]  /*74e0*/  UIMAD UR7, UR43, UR8, UR38 ;  /* 0x000000082b0772a4 */ /* 0x000fe4000f8e0226 */
[----:B------:R-:W-:Y:S02]  /*74f0*/  @!UP0 UIMAD UR6, UR11, UR42, UR5 ;  /* 0x0000002a0b0682a4 */ /* 0x000fe4000f8e0205 */
[----:B------:R-:W-:Y:S01]  /*7500*/  UIMAD UR4, UR58, UR9, UR37 ;  /* 0x000000093a0472a4 */ /* 0x000fe2000f8e0225 */
[----:B------:R-:W-:Y:S02]  /*7510*/  @!UP0 UMOV UR5, UR10 ;  /* 0x0000000a00058c82 */ /* 0x000fe40008000000 */
[----:B------:R-:W-:Y:S02]  /*7520*/  UIMAD UR38, UR5, UR43, UR7 ;  /* 0x0000002b052672a4 */ /* 0x000fe4000f8e0207 */
[----:B------:R-:W-:Y:S11]  /*7530*/  UIMAD UR37, UR6, UR58, UR4 ;  /* 0x0000003a062572a4 */ /* 0x000ff6000f8e0204 */
[----:B------:R-:W-:Y:S01]  /*7540*/  @!UPT UIADD3 URZ, UPT, UPT, URZ, URZ, URZ ;  /* 0x000000fffffff290 */ /* 0x000fe2000fffe0ff */
.L_x_131:
[----:B-1----:R-:W-:Y:S01]  /*7550*/  UISETP.NE.AND UP0, UPT, UR39, 0x1, UPT ;  /* 0x000000012700788c */ /* 0x002fe2000bf05270 */
[----:B------:R-:W-:Y:S01]  /*7560*/  IADD3 R56, PT, PT, R56, 0x1, RZ ;  /* 0x0000000138387810 */ /* 0x000fe20007ffe0ff */
[----:B------:R-:W-:Y:S02]  /*7570*/  UIADD3 UR11, UPT, UPT, UR45, 0x400, URZ ;  /* 0x000004002d0b7890 */ /* 0x000fe4000fffe0ff */
[----:B------:R-:W-:Y:S02]  /*7580*/  USHF.L.U32 UR50, UR20, 0x6, URZ ;  /* 0x0000000614327899 */ /* 0x000fe400080006ff */
[----:B------:R-:W-:Y:S05]  /*7590*/  USHF.L.U32 UR49, UR27, 0x6, URZ ;  /* 0x000000061b317899 */ /* 0x000fea00080006ff */
[----:B------:R-:W1:Y:S01]  /*75a0*/  @!UP0 LDCU.128 UR12, c[0x0][0xb10] ;  /* 0x00016200ff0c87ac */ /* 0x000e620008000c00 */
[----:B------:R-:W3:Y:S01]  /*75b0*/  @!UP0 LDCU UR5, c[0x0][0xb0c] ;  /* 0x00016180ff0587ac */ /* 0x000ee20008000800 */
[----:B------:R-:W4:Y:S01]  /*75c0*/  @!UP0 LDCU UR10, c[0x0][0xb20] ;  /* 0x00016400ff0a87ac */ /* 0x000f220008000800 */
[----:B-1----:R-:W-:Y:S02]  /*75d0*/  UIMAD.WIDE.U32 UR8, UR38, UR12, URZ ;  /* 0x0000000c260872a5 */ /* 0x002fe4000f8e00ff */
[----:B------:R-:W-:Y:S02]  /*75e0*/  UIMAD.WIDE.U32 UR6, UR37, UR15, URZ ;  /* 0x0000000f250672a5 */ /* 0x000fe4000f8e00ff */
[----:B------:R-:W-:Y:S03]  /*75f0*/  @!UP0 UISETP.NE.AND UP1, UPT, UR14, 0x1, UPT ;  /* 0x000000010e00888c */ /* 0x000fe6000bf25270 */
[----:B------:R-:W-:Y:S01]  /*7600*/  @!UP0 UMOV UR4, UR9 ;  /* 0x0000000900048c82 */ /* 0x000fe20008000000 */
[----:B---3--:R-:W-:Y:S02]  /*7610*/  @!UP0 UISETP.NE.AND UP2, UPT, UR5, 0x1, UPT ;  /* 0x000000010500888c */ /* 0x008fe4000bf45270 */
[----:B------:R-:W-:Y:S01]  /*7620*/  @!UP0 USHF.R.U32.HI UR4, URZ, UR13, UR4 ;  /* 0x0000000dff048299 */ /* 0x000fe20008011604 */
[----:B------:R-:W-:Y:S02]  /*7630*/  @!UP0 UMOV UR6, UR7 ;  /* 0x0000000700068c82 */ /* 0x000fe40008000000 */
[----:B----4-:R-:W-:Y:S02]  /*7640*/  @!UP0 USHF.R.U32.HI UR6, URZ, UR10, UR6 ;  /* 0x0000000aff068299 */ /* 0x010fe40008011606 */
[----:B------:R-:W-:Y:S02]  /*7650*/  @!UP0 USEL UR7, UR38, UR4, !UP2 ;  /* 0x0000000426078287 */ /* 0x000fe4000d000000 */
[----:B------:R-:W-:Y:S04]  /*7660*/  @!UP0 USEL UR6, UR37, UR6, !UP1 ;  /* 0x0000000625068287 */ /* 0x000fe8000c800000 */
[----:B------:R-:W-:Y:S02]  /*7670*/  @!UP0 UIADD3 UR4, UPT, UPT, -UR7, UR6, URZ ;  /* 0x0000000607048290 */ /* 0x000fe4000fffe1ff */
[----:B------:R-:W-:Y:S02]  /*7680*/  @!UP0 UIADD3 UR6, UPT, UPT, UR7, -UR6, URZ ;  /* 0x8000000607068290 */ /* 0x000fe4000fffe0ff */
[----:B------:R-:W-:Y:S02]  /*7690*/  @!UP0 UIMAD UR38, UR4, UR5, UR38 ;  /* 0x00000005042682a4 */ /* 0x000fe4000f8e0226 */
[----:B------:R-:W-:Y:S02]  /*76a0*/  @!UP0 UIMAD UR37, UR6, UR14, UR37 ;  /* 0x0000000e062582a4 */ /* 0x000fe4000f8e0225 */
[----:B------:R-:W-:Y:S09]  /*76b0*/  ULOP3.LUT UP0, URZ, UR11, 0x90, URZ, 0xc0, !UPT ;  /* 0x000000900bff7892 */ /* 0x000ff2000f80c0ff */
[----:B------:R-:W-:Y:S05]  /*76c0*/  BRA.U !UP0, `(.L_x_132) ;  /* 0x00000001087c7547 */ /* 0x000fea000b800000 */
[----:B------:R-:W1:Y:S01]  /*76d0*/  LDCU.64 UR8, c[0x4][0x80] ;  /* 0x01001000ff0877ac */ /* 0x000e620008000a00 */
[----:B------:R-:W-:Y:S01]  /*76e0*/  MOV R2, 0x0 ;  /* 0x0000000000027802 */ /* 0x000fe20000000f00 */
[----:B------:R-:W-:Y:S02]  /*76f0*/  HFMA2 R12, -RZ, RZ, 0, 5.9604644775390625e-08 ;  /* 0x00000001ff0c7431 */ /* 0x000fe400000001ff */
[----:B------:R-:W-:Y:S01]  /*7700*/  IMAD.MOV.U32 R8, RZ, RZ, 0x70 ;  /* 0x00000070ff087424 */ /* 0x000fe200078e00ff */
[----:B------:R3:W4:Y:S01]  /*7710*/  LDC.64 R14, c[0x4][R2] ;  /* 0x01000000020e7b82 */ /* 0x0007220000000a00 */
[----:B------:R-:W2:Y:S01]  /*7720*/  LDCU.64 UR6, c[0x4][0x88] ;  /* 0x01001100ff0677ac */ /* 0x000ea20008000a00 */
[----:B------:R-:W-:Y:S01]  /*7730*/  IMAD.MOV.U32 R13, RZ, RZ, RZ ;  /* 0x000000ffff0d7224 */ /* 0x000fe200078e00ff */
[----:B------:R-:W2:Y:S01]  /*7740*/  LDCU.64 UR4, c[0x4][0x8] ;  /* 0x01000100ff0477ac */ /* 0x000ea20008000a00 */
[----:B-1----:R-:W-:Y:S01]  /*7750*/  MOV R5, UR9 ;  /* 0x0000000900057c02 */ /* 0x002fe20008000f00 */
[----:B------:R-:W-:Y:S01]  /*7760*/  IMAD.U32 R4, RZ, RZ, UR8 ;  /* 0x00000008ff047e24 */ /* 0x000fe2000f8e00ff */
[----:B--2---:R-:W-:Y:S01]  /*7770*/  MOV R7, UR7 ;  /* 0x0000000700077c02 */ /* 0x004fe20008000f00 */
[----:B------:R-:W-:Y:S01]  /*7780*/  IMAD.U32 R6, RZ, RZ, UR6 ;  /* 0x00000006ff067e24 */ /* 0x000fe2000f8e00ff */
[----:B------:R-:W-:Y:S01]  /*7790*/  MOV R11, UR5 ;  /* 0x00000005000b7c02 */ /* 0x000fe20008000f00 */
[----:B------:R-:W-:Y:S02]  /*77a0*/  IMAD.U32 R10, RZ, RZ, UR4 ;  /* 0x00000004ff0a7e24 */ /* 0x000fe4000f8e00ff */
[----:B------:R-:W-:Y:S07]  /*77b0*/  LEPC R20, `(.L_x_133) ;  /* 0x000000001014794e */ /* 0x000fee0000000000 */
[----:B---345:R-:W-:Y:S05]  /*77c0*/  CALL.ABS.NOINC R14 ;  /* 0x000000000e007343 */ /* 0x038fea0003c00000 */
.L_x_133:
[----:B------:R-:W1:Y:S01]  /*77d0*/  LDCU.64 UR8, c[0x4][0x80] ;  /* 0x01001000ff0877ac */ /* 0x000e620008000a00 */
[----:B------:R-:W2:Y:S01]  /*77e0*/  LDC.64 R2, c[0x4][R2] ;  /* 0x0100000002027b82 */ /* 0x000ea20000000a00 */
[----:B------:R-:W-:Y:S02]  /*77f0*/  HFMA2 R12, -RZ, RZ, 0, 5.9604644775390625e-08 ;  /* 0x00000001ff0c7431 */ /* 0x000fe400000001ff */
[----:B------:R-:W-:Y:S02]  /*7800*/  IMAD.MOV.U32 R8, RZ, RZ, 0x70 ;  /* 0x00000070ff087424 */ /* 0x000fe400078e00ff */
[----:B------:R-:W-:Y:S01]  /*7810*/  IMAD.MOV.U32 R13, RZ, RZ, RZ ;  /* 0x000000ffff0d7224 */ /* 0x000fe200078e00ff */
[----:B------:R-:W3:Y:S01]  /*7820*/  LDCU.64 UR6, c[0x4][0x88] ;  /* 0x01001100ff0677ac */ /* 0x000ee20008000a00 */
[----:B------:R-:W4:Y:S01]  /*7830*/  LDCU.64 UR4, c[0x4][0x8] ;  /* 0x01000100ff0477ac */ /* 0x000f220008000a00 */
[----:B-1----:R-:W-:Y:S02]  /*7840*/  MOV R4, UR8 ;  /* 0x0000000800047c02 */ /* 0x002fe40008000f00 */
[----:B------:R-:W-:Y:S02]  /*7850*/  MOV R5, UR9 ;  /* 0x0000000900057c02 */ /* 0x000fe40008000f00 */
[----:B---3--:R-:W-:Y:S01]  /*7860*/  MOV R7, UR7 ;  /* 0x0000000700077c02 */ /* 0x008fe20008000f00 */
[----:B------:R-:W-:Y:S01]  /*7870*/  IMAD.U32 R6, RZ, RZ, UR6 ;  /* 0x00000006ff067e24 */ /* 0x000fe2000f8e00ff */
[----:B----4-:R-:W-:Y:S01]  /*7880*/  MOV R11, UR5 ;  /* 0x00000005000b7c02 */ /* 0x010fe20008000f00 */
[----:B------:R-:W-:Y:S02]  /*7890*/  IMAD.U32 R10, RZ, RZ, UR4 ;  /* 0x00000004ff0a7e24 */ /* 0x000fe4000f8e00ff */
[----:B------:R-:W-:Y:S07]  /*78a0*/  LEPC R20, `(.L_x_132) ;  /* 0x000000001014794e */ /* 0x000fee0000000000 */
[----:B--2---:R-:W-:Y:S05]  /*78b0*/  CALL.ABS.NOINC R2 ;  /* 0x0000000002007343 */ /* 0x004fea0003c00000 */
.L_x_132:
[----:B------:R-:W-:Y:S02]  /*78c0*/  ISETP.NE.U32.AND P0, PT, RZ, UR60, PT ;  /* 0x0000003cff007c0c */ /* 0x000fe4000bf05070 */
[C---:B------:R-:W-:Y:S02]  /*78d0*/  ISETP.NE.U32.AND P1, PT, R46.reuse, RZ, PT ;  /* 0x000000ff2e00720c */ /* 0x040fe40003f25070 */
[----:B------:R-:W-:Y:S02]  /*78e0*/  ISETP.NE.U32.AND P4, PT, R46, RZ, PT ;  /* 0x000000ff2e00720c */ /* 0x000fe40003f85070 */
[----:B------:R-:W-:Y:S02]  /*78f0*/  ISETP.NE.AND.EX P0, PT, RZ, UR61, PT, P0 ;  /* 0x0000003dff007c0c */ /* 0x000fe4000bf05300 */
[C---:B------:R-:W-:Y:S02]  /*7900*/  ISETP.NE.AND.EX P1, PT, R47.reuse, RZ, PT, P1 ;  /* 0x000000ff2f00720c */ /* 0x040fe40003f25310 */
[----:B------:R-:W-:Y:S02]  /*7910*/  ISETP.NE.AND.EX P4, PT, R47, RZ, P0, P4 ;  /* 0x000000ff2f00720c */ /* 0x000fe40000785340 */
[----:B------:R-:W-:Y:S02]  /*7920*/  ISETP.NE.U32.AND P5, PT, R42, RZ, PT ;  /* 0x000000ff2a00720c */ /* 0x000fe40003fa5070 */
[----:B------:R-:W-:Y:S02]  /*7930*/  ISETP.NE.U32.AND P3, PT, RZ, UR60, PT ;  /* 0x0000003cff007c0c */ /* 0x000fe4000bf65070 */
[----:B------:R-:W-:Y:S02]  /*7940*/  PLOP3.LUT P2, PT, PT, PT, PT, 0x8, 0x80 ;  /* 0x000000000080781c */ /* 0x000fe40003f4e170 */
[----:B------:R-:W-:Y:S02]  /*7950*/  ISETP.NE.AND.EX P5, PT, R43, RZ, PT, P5 ;  /* 0x000000ff2b00720c */ /* 0x000fe40003fa5350 */
[----:B------:R-:W-:Y:S03]  /*7960*/  ISETP.NE.AND.EX P3, PT, RZ, UR61, PT, P3 ;  /* 0x0000003dff007c0c */ /* 0x000fe6000bf65330 */
[----:B------:R-:W-:Y:S01]  /*7970*/  @!P4 PLOP3.LUT P2, PT, P1, PT, PT, 0x80, 0x8 ;  /* 0x000000000008c81c */ /* 0x000fe20000f4f070 */
[----:B------:R-:W-:Y:S01]  /*7980*/  @!UPT UIADD3 URZ, UPT, UPT, URZ, URZ, URZ ;  /* 0x000000fffffff290 */ /* 0x000fe2000fffe0ff */
[----:B------:R-:W-:Y:S11]  /*7990*/  @!P1 BRA `(.L_x_134) ;  /* 0x0000000000309947 */ /* 0x000ff60003800000 */
[----:B------:R-:W-:Y:S01]  /*79a0*/  ISETP.NE.U32.AND P0, PT, R44, RZ, PT ;  /* 0x000000ff2c00720c */ /* 0x000fe20003f05070 */
[----:B------:R-:W1:Y:S01]  /*79b0*/  LDCU.64 UR4, c[0x0][0x358] ;  /* 0x00006b00ff0477ac */ /* 0x000e620008000a00 */
[----:B------:R-:W-:Y:S02]  /*79c0*/  IMAD.MOV.U32 R50, RZ, RZ, 0x1 ;  /* 0x00000001ff327424 */ /* 0x000fe400078e00ff */
[----:B------:R-:W-:Y:S11]  /*79d0*/  ISETP.NE.AND.EX P0, PT, R45, RZ, PT, P0 ;  /* 0x000000ff2d00720c */ /* 0x000ff60003f05300 */
[----:B------:R-:W-:Y:S02]  /*79e0*/  @!UPT UIADD3 URZ, UPT, UPT, URZ, URZ, URZ ;  /* 0x000000fffffff290 */ /* 0x000fe4000fffe0ff */
[----:B------:R-:W3:Y:S01]  /*79f0*/  @P0 LDC.64 R2, c[0x0][0x888] ;  /* 0x00022200ff020b82 */ /* 0x000ee20000000a00 */
[----:B--2---:R-:W-:Y:S04]  /*7a00*/  @P0 IMAD R0, R46, UR36, RZ ;  /* 0x000000242e000c24 */ /* 0x004fe8000f8e02ff */
[----:B---3--:R-:W-:Y:S04]  /*7a10*/  @P0 IMAD.WIDE R2, R0, 0x4, R2 ;  /* 0x0000000400020825 */ /* 0x008fe800078e0202 */
[----:B------:R-:W-:Y:S01]  /*7a20*/  HFMA2 R0, -RZ, RZ, 0, 5.9604644775390625e-08 ;  /* 0x00000001ff007431 */ /* 0x000fe200000001ff */
[----:B-1---5:R1:W5:Y:S04]  /*7a30*/  @P0 LDG.E R26, desc[UR4][R2.64] ;  /* 0x00000004021a0981 */ /* 0x022368000c1e1900 */
[----:B------:R-:W-:Y:S01]  /*7a40*/  @!P0 PRMT R50, R0, 0x7610, R50 ;  /* 0x0000761000328816 */ /* 0x000fe20000000032 */
[----:B-1----:R-:W3:Y:S06]  /*7a50*/  @!P0 LDC R26, c[0x0][0x880] ;  /* 0x00022000ff1a8b82 */ /* 0x002eec0000000800 */
.L_x_134:
[----:B------:R-:W-:Y:S05]  /*7a60*/  @!P5 BRA `(.L_x_135) ;  /* 0x000000000024d947 */ /* 0x000fea0003800000 */
[----:B------:R-:W-:Y:S01]  /*7a70*/  ISETP.NE.U32.AND P0, PT, R40, RZ, PT ;  /* 0x000000ff2800720c */ /* 0x000fe20003f05070 */
[----:B------:R-:W1:Y:S03]  /*7a80*/  LDCU.64 UR4, c[0x0][0x358] ;  /* 0x00006b00ff0477ac */ /* 0x000e660008000a00 */
[----:B------:R-:W-:Y:S11]  /*7a90*/  ISETP.NE.AND.EX P0, PT, R41, RZ, PT, P0 ;  /* 0x000000ff2900720c */ /* 0x000ff60003f05300 */
[----:B------:R-:W-:Y:S02]  /*7aa0*/  @!UPT UIADD3 URZ, UPT, UPT, URZ, URZ, URZ ;  /* 0x000000fffffff290 */ /* 0x000fe4000fffe0ff */
[----:B------:R-:W4:Y:S01]  /*7ab0*/  @P0 LDC.64 R2, c[0x0][0x8a8] ;  /* 0x00022a00ff020b82 */ /* 0x000f220000000a00 */
[----:B--2---:R-:W-:Y:S04]  /*7ac0*/  @P0 IMAD R0, R42, UR36, RZ ;  /* 0x000000242a000c24 */ /* 0x004fe8000f8e02ff */
[----:B----4-:R-:W-:Y:S05]  /*7ad0*/  @P0 IMAD.WIDE R2, R0, 0x4, R2 ;  /* 0x0000000400020825 */ /* 0x010fea00078e0202 */
[----:B-1---5:R1:W5:Y:S02]  /*7ae0*/  @P0 LDG.E R24, desc[UR4][R2.64] ;  /* 0x0000000402180981 */ /* 0x022364000c1e1900 */
[----:B-1----:R-:W4:Y:S02]  /*7af0*/  @!P0 LDC R24, c[0x0][0x8a0] ;  /* 0x00022800ff188b82 */ /* 0x002f240000000800 */
.L_x_135:
[----:B---3-5:R-:W-:Y:S01]  /*7b00*/  FSETP.NEU.AND P0, PT, R26, RZ, PT ;  /* 0x000000ff1a00720b */ /* 0x028fe20003f0d000 */
[----:B------:R-:W-:Y:S01]  /*7b10*/  ULOP3.LUT UR4, UR54, 0x1, URZ, 0x3c, !UPT ;  /* 0x0000000136047892 */ /* 0x000fe2000f8e3cff */
[----:B------:R-:W-:Y:S01]  /*7b20*/  SEL R4, RZ, 0xffffffff, P3 ;  /* 0xffffffffff047807 */ /* 0x000fe20001800000 */
[----:B------:R-:W-:Y:S01]  /*7b30*/  IMAD.U32 R63, RZ, RZ, UR47 ;  /* 0x0000002fff3f7e24 */ /* 0x000fe2000f8e00ff */
[----:B------:R-:W-:Y:S01]  /*7b40*/  @!P4 LOP3.LUT P3, RZ, R50, 0xff, RZ, 0xc0, !PT ;  /* 0x000000ff32ffc812 */ /* 0x000fe2000786c0ff */
[----:B------:R-:W-:Y:S01]  /*7b50*/  IMAD.SHL.U32 R65, R48, 0x2, RZ ;  /* 0x0000000230417824 */ /* 0x000fe200078e00ff */
[----:B--2---:R-:W-:Y:S01]  /*7b60*/  @!P4 SEL R0, RZ, 0xffffffff, P0 ;  /* 0xffffffffff00c807 */ /* 0x004fe20000000000 */
[----:B------:R-:W-:Y:S01]  /*7b70*/  IMAD.U32 R67, RZ, RZ, UR4 ;  /* 0x00000004ff437e24 */ /* 0x000fe2000f8e00ff */
[----:B------:R-:W-:Y:S01]  /*7b80*/  LEA R54, R22, UR45, 0x3 ;  /* 0x0000002d16367c11 */ /* 0x000fe2000f8e18ff */
[----:B------:R-:W-:Y:S01]  /*7b90*/  IMAD.SHL.U32 R63, R63, 0x1000, RZ ;  /* 0x000010003f3f7824 */ /* 0x000fe200078e00ff */
[----:B------:R-:W-:Y:S01]  /*7ba0*/  @P2 SEL R0, R4, R0, !P3 ;  /* 0x0000000004002207 */ /* 0x000fe20005800000 */
[----:B------:R-:W-:Y:S01]  /*7bb0*/  BSSY B1, `(.L_x_136) ;  /* 0x0000034000017945 */ /* 0x000fe20003800000 */
[----:B------:R-:W-:Y:S01]  /*7bc0*/  SEL R3, RZ, 0xffffffff, P0 ;  /* 0xffffffffff037807 */ /* 0x000fe20000000000 */
[----:B------:R-:W-:Y:S01]  /*7bd0*/  IMAD.MOV.U32 R66, RZ, RZ, 0x1 ;  /* 0x00000001ff427424 */ /* 0x000fe200078e00ff */
[----:B------:R-:W-:Y:S01]  /*7be0*/  @!P4 LOP3.LUT R0, R0, 0x1, RZ, 0xc0, !PT ;  /* 0x000000010000c812 */ /* 0x000fe200078ec0ff */
[----:B------:R-:W-:Y:S01]  /*7bf0*/  IMAD R25, R22, 0x20, R23 ;  /* 0x0000002016197824 */ /* 0x000fe200078e0217 */
[----:B------:R-:W-:Y:S01]  /*7c00*/  CS2R R38, SRZ ;  /* 0x0000000000267805 */ /* 0x000fe2000001ff00 */
[----:B------:R-:W-:Y:S01]  /*7c10*/  IMAD.U32 R64, RZ, RZ, UR47 ;  /* 0x0000002fff407e24 */ /* 0x000fe2000f8e00ff */
[----:B------:R-:W-:Y:S01]  /*7c20*/  ISETP.NE.U32.OR P6, PT, R0, 0x1, P4 ;  /* 0x000000010000780c */ /* 0x000fe200027c5470 */
[----:B------:R-:W-:Y:S01]  /*7c30*/  IMAD.U32 R0, RZ, RZ, UR47 ;  /* 0x0000002fff007e24 */ /* 0x000fe2000f8e00ff */
[----:B------:R-:W-:Y:S02]  /*7c40*/  LOP3.LUT P4, R55, R50, 0xff, RZ, 0xc0, !PT ;  /* 0x000000ff32377812 */ /* 0x000fe4000788c0ff */
[----:B------:R-:W-:Y:S02]  /*7c50*/  CS2R R36, SRZ ;  /* 0x0000000000247805 */ /* 0x000fe4000001ff00 */
[----:B------:R-:W-:Y:S02]  /*7c60*/  P2R R61, PR, RZ, 0x40 ;  /* 0x00000040ff3d7803 */ /* 0x000fe40000000000 */
[----:B------:R-:W-:Y:S02]  /*7c70*/  CS2R R30, SRZ ;  /* 0x00000000001e7805 */ /* 0x000fe4000001ff00 */
[----:B------:R-:W-:Y:S02]  /*7c80*/  LEA R0, R0, UR45, 0x3 ;  /* 0x0000002d00007c11 */ /* 0x000fe4000f8e18ff */
[----:B------:R-:W-:Y:S02]  /*7c90*/  CS2R R28, SRZ ;  /* 0x00000000001c7805 */ /* 0x000fe4000001ff00 */
[----:B------:R-:W-:Y:S02]  /*7ca0*/  @P1 SEL R3, R4, R3, !P4 ;  /* 0x0000000304031207 */ /* 0x000fe40006000000 */
[----:B------:R-:W-:Y:S02]  /*7cb0*/  IADD3 R27, PT, PT, R63, UR45, R65 ;  /* 0x0000002d3f1b7c10 */ /* 0x000fe4000fffe041 */
[----:B------:R-:W-:Y:S02]  /*7cc0*/  LOP3.LUT R3, R3, 0x1, RZ, 0xc0, !PT ;  /* 0x0000000103037812 */ /* 0x000fe400078ec0ff */
[----:B------:R-:W-:Y:S02]  /*7cd0*/  @P6 SHF.L.U32 R2, R67, 0x1f, RZ ;  /* 0x0000001f43026819 */ /* 0x000fe400000006ff */
[----:B------:R-:W-:Y:S02]  /*7ce0*/  ISETP.NE.U32.AND P5, PT, R3, 0x1, PT ;  /* 0x000000010300780c */ /* 0x000fe40003fa5070 */
[----:B------:R1:W2:Y:S02]  /*7cf0*/  @P6 SYNCS.PHASECHK.TRANS64.TRYWAIT P3, [R0+URZ+0x230], R2 ;  /* 0x00023002000065a7 */ /* 0x0002a400080611ff */
[----:B------:R-:W-:Y:S02]  /*7d00*/  P2R R68, PR, RZ, 0x20 ;  /* 0x00000020ff447803 */ /* 0x000fe40000000000 */
[----:B-1----:R-:W-:Y:S04]  /*7d10*/  SHF.L.U32 R2, R58, 0x1f, RZ ;  /* 0x0000001f3a027819 */ /* 0x002fe800000006ff */
[----:B------:R1:W3:Y:S01]  /*7d20*/  SYNCS.PHASECHK.TRANS64.TRYWAIT P2, [R54+URZ+0x290], R2 ;  /* 0x00029002360075a7 */ /* 0x0002e200080411ff */
[----:B--2---:R-:W-:Y:S01]  /*7d30*/  @P6 SEL R66, RZ, 0x1, !P3 ;  /* 0x00000001ff426807 */ /* 0x004fe20005800000 */
[----:B-1----:R-:W-:Y:S06]  /*7d40*/  @!P6 BRA `(.L_x_137) ;  /* 0x000000000068e947 */ /* 0x002fec0003800000 */
[----:B------:R-:W-:Y:S01]  /*7d50*/  LOP3.LUT P6, RZ, R49, 0x40, RZ, 0xc0, !PT ;  /* 0x0000004031ff7812 */ /* 0x000fe200078cc0ff */
[C---:B------:R-:W-:Y:S01]  /*7d60*/  VIADD R3, R27.reuse, 0x400 ;  /* 0x000004001b037836 */ /* 0x040fe20000000000 */
[----:B------:R-:W-:Y:S01]  /*7d70*/  ISETP.NE.AND P1, PT, R66, RZ, PT ;  /* 0x000000ff4200720c */ /* 0x000fe20003f25270 */
[----:B------:R-:W-:Y:S01]  /*7d80*/  BSSY B0, `(.L_x_138) ;  /* 0x000000d000007945 */ /* 0x000fe20003800000 */
[----:B------:R-:W-:Y:S01]  /*7d90*/  PLOP3.LUT P0, PT, PT, PT, PT, 0x8, 0x80 ;  /* 0x000000000080781c */ /* 0x000fe20003f0e170 */
[----:B------:R-:W-:Y:S01]  /*7da0*/  @P5 VIADD R4, R27, 0x410 ;  /* 0x000004101b045836 */ /* 0x000fe20000000000 */
[----:B------:R-:W-:Y:S02]  /*7db0*/  @P5 PLOP3.LUT P0, PT, P6, PT, PT, 0x80, 0x8 ;  /* 0x000000000008581c */ /* 0x000fe4000370f070 */
[----:B------:R-:W-:Y:S02]  /*7dc0*/  CS2R R38, SRZ ;  /* 0x0000000000267805 */ /* 0x000fe4000001ff00 */
[----:B------:R-:W-:Y:S02]  /*7dd0*/  CS2R R36, SRZ ;  /* 0x0000000000247805 */ /* 0x000fe4000001ff00 */
[----:B------:R-:W-:Y:S02]  /*7de0*/  CS2R R30, SRZ ;  /* 0x00000000001e7805 */ /* 0x000fe4000001ff00 */
[----:B------:R-:W-:Y:S05]  /*7df0*/  CS2R R28, SRZ ;  /* 0x00000000001c7805 */ /* 0x000fea000001ff00 */
[----:B------:R-:W-:Y:S01]  /*7e00*/  @P0 VIADD R4, R3, 0xfffffff0 ;  /* 0xfffffff003040836 */ /* 0x000fe20000000000 */
[----:B------:R-:W-:Y:S06]  /*7e10*/  @P1 BRA `(.L_x_139) ;  /* 0x00000000000c1947 */ /* 0x000fec0003800000 */
[----:B------:R-:W-:Y:S04]  /*7e20*/  SHF.L.U32 R3, R67, 0x1f, RZ ;  /* 0x0000001f43037819 */ /* 0x000fe800000006ff */
[----:B------:R-:W1:Y:S02]  /*7e30*/  SYNCS.PHASECHK.TRANS64.TRYWAIT P0, [R0+URZ+0x230], R3 ;  /* 0x00023003000075a7 */ /* 0x000e6400080011ff */
[----:B-1----:R-:W-:Y:S05]  /*7e40*/  @!P0 BRA `(.L_x_140) ;  /* 0x0000002800f48947 */ /* 0x002fea0003800000 */
.L_x_139:
[----:B------:R-:W-:Y:S05]  /*7e50*/  BSYNC B0 ;  /* 0x0000000000007941 */ /* 0x000fea0003800000 */
.L_x_138:
[----:B------:R-:W-:Y:S01]  /*7e60*/  UIADD3 UR4, UPT, UPT, UR47, 0x1, URZ ;  /* 0x000000012f047890 */ /* 0x000fe2000fffe0ff */
[----:B------:R-:W-:Y:S03]  /*7e70*/  ISETP.NE.AND P0, PT, R68, RZ, PT ;  /* 0x000000ff4400720c */ /* 0x000fe60003f05270 */
[----:B------:R-:W-:Y:S04]  /*7e80*/  UISETP.NE.AND UP0, UPT, UR4, 0x3, UPT ;  /* 0x000000030400788c */ /* 0x000fe8000bf05270 */
[----:B------:R-:W-:Y:S02]  /*7e90*/  USEL UR5, URZ, 0x1, UP0 ;  /* 0x00000001ff057887 */ /* 0x000fe40008000000 */
[----:B------:R-:W-:Y:S04]  /*7ea0*/  USEL UR4, UR4, URZ, UP0 ;  /* 0x000000ff04047287 */ /* 0x000fe80008000000 */
[----:B------:R2:W1:Y:S01]  /*7eb0*/  @P0 LDS.128 R36, [R4] ;  /* 0x0000000004240984 */ /* 0x0004620000000c00 */
[----:B------:R-:W-:Y:S01]  /*7ec0*/  LOP3.LUT R67, R67, UR5, RZ, 0x3c, !PT ;  /* 0x0000000543437c12 */ /* 0x000fe2000f8e3cff */
[----:B------:R-:W-:Y:S02]  /*7ed0*/  IMAD.U32 R64, RZ, RZ, UR4 ;  /* 0x00000004ff407e24 */ /* 0x000fe4000f8e00ff */
[----:B------:R2:W1:Y:S04]  /*7ee0*/  @P0 LDS.128 R28, [R27+0x400] ;  /* 0x000400001b1c0984 */ /* 0x0004680000000c00 */
.L_x_137:
[----:B------:R-:W-:Y:S05]  /*7ef0*/  BSYNC B1 ;  /* 0x0000000000017941 */ /* 0x000fea0003800000 */
.L_x_136:
[----:B-1----:R-:W-:Y:S04]  /*7f00*/  SHF.R.U32.HI R0, RZ, 0x15, R25 ;  /* 0x00000015ff007819 */ /* 0x002fe80000011619 */
[----:B------:R-:W-:Y:S01]  /*7f10*/  LOP3.LUT P0, RZ, R0, 0x3, R51, 0x48, !PT ;  /* 0x0000000300ff7812 */ /* 0x000fe20007804833 */
[----:B------:R-:W-:Y:S01]  /*7f20*/  @!UPT UIADD3 URZ, UPT, UPT, URZ, URZ, URZ ;  /* 0x000000fffffff290 */ /* 0x000fe2000fffe0ff */
[----:B---3--:R-:W-:Y:S11]  /*7f30*/  @P2 BRA `(.L_x_141) ;  /* 0x0000000000082947 */ /* 0x008ff60003800000 */
[----:B------:R-:W1:Y:S02]  /*7f40*/  SYNCS.PHASECHK.TRANS64.TRYWAIT P1, [R54+URZ+0x290], R2 ;  /* 0x00029002360075a7 */ /* 0x000e6400080211ff */
[----:B-1----:R-:W-:Y:S05]  /*7f50*/  @!P1 BRA `(.L_x_142) ;  /* 0x0000002800c49947 */ /* 0x002fea0003800000 */
.L_x_141:
[----:B------:R-:W-:Y:S05]  /*7f60*/  @!P0 BRA `(.L_x_143) ;  /* 0x0000000000408947 */ /* 0x000fea0003800000 */
[----:B------:R-:W3:Y:S01]  /*7f70*/  LDCU.64 UR8, c[0x4][0x70] ;  /* 0x01000e00ff0877ac */ /* 0x000ee20008000a00 */
[----:B------:R-:W-:Y:S01]  /*7f80*/  MOV R3, 0x0 ;  /* 0x0000000000037802 */ /* 0x000fe20000000f00 */
[----:B------:R-:W-:Y:S02]  /*7f90*/  HFMA2 R12, -RZ, RZ, 0, 5.9604644775390625e-08 ;  /* 0x00000001ff0c7431 */ /* 0x000fe400000001ff */
[----:B------:R-:W-:Y:S02]  /*7fa0*/  IMAD.MOV.U32 R8, RZ, RZ, 0x192 ;  /* 0x00000192ff087424 */ /* 0x000fe400078e00ff */
[----:B------:R-:W-:Y:S01]  /*7fb0*/  IMAD.MOV.U32 R13, RZ, RZ, RZ ;  /* 0x000000ffff0d7224 */ /* 0x000fe200078e00ff */
[----:B------:R-:W5:Y:S01]  /*7fc0*/  LDCU.64 UR6, c[0x4][0x78] ;  /* 0x01000f00ff0677ac */ /* 0x000f620008000a00 */
[----:B-1----:R-:W1:Y:S01]  /*7fd0*/  LDC.64 R2, c[0x4][R3] ;  /* 0x0100000003027b82 */ /* 0x002e620000000a00 */
[----:B------:R-:W4:Y:S01]  /*7fe0*/  LDCU.64 UR4, c[0x4][0x10] ;  /* 0x01000200ff0477ac */ /* 0x000f220008000a00 */
[----:B---3--:R-:W-:Y:S01]  /*7ff0*/  MOV R5, UR9 ;  /* 0x0000000900057c02 */ /* 0x008fe20008000f00 */
[----:B--2---:R-:W-:Y:S01]  /*8000*/  IMAD.U32 R4, RZ, RZ, UR8 ;  /* 0x00000008ff047e24 */ /* 0x004fe2000f8e00ff */
[----:B-----5:R-:W-:Y:S01]  /*8010*/  MOV R7, UR7 ;  /* 0x0000000700077c02 */ /* 0x020fe20008000f00 */
[----:B------:R-:W-:Y:S01]  /*8020*/  IMAD.U32 R6, RZ, RZ, UR6 ;  /* 0x00000006ff067e24 */ /* 0x000fe2000f8e00ff */
[----:B----4-:R-:W-:Y:S01]  /*8030*/  MOV R11, UR5 ;  /* 0x00000005000b7c02 */ /* 0x010fe20008000f00 */
[----:B------:R-:W-:Y:S02]  /*8040*/  IMAD.U32 R10, RZ, RZ, UR4 ;  /* 0x00000004ff0a7e24 */ /* 0x000fe4000f8e00ff */
[----:B------:R-:W-:Y:S07]  /*8050*/  LEPC R20, `(.L_x_143) ;  /* 0x000000001014794e */ /* 0x000fee0000000000 */
[----:B-1----:R-:W-:Y:S05]  /*8060*/  CALL.ABS.NOINC R2 ;  /* 0x0000000002007343 */ /* 0x002fea0003c00000 */
.L_x_143:
[----:B------:R-:W-:Y:S05]  /*8070*/  WARPSYNC.ALL ;  /* 0x0000000000007948 */ /* 0x000fea0003800000 */
[----:B------:R-:W-:Y:S01]  /*8080*/  R2UR UR4, R25 ;  /* 0x00000000190472ca */ /* 0x000fe200000e0000 */
[--C-:B------:R-:W-:Y:S01]  /*8090*/  HADD2.F32 R3, -RZ, R28.reuse.H0_H0 ;  /* 0x2000001cff037230 */ /* 0x100fe20000004100 */
[----:B------:R-:W-:Y:S01]  /*80a0*/  MOV R62, 0x10 ;  /* 0x00000010003e7802 */ /* 0x000fe20000000f00 */
[--C-:B------:R-:W-:Y:S01]  /*80b0*/  HADD2.F32 R20, -RZ, R29.reuse.H0_H0 ;  /* 0x2000001dff147230 */ /* 0x100fe20000004100 */
[----:B------:R-:W-:Y:S01]  /*80c0*/  LOP3.LUT P6, RZ, R49, 0x40, RZ, 0xc0, !PT ;  /* 0x0000004031ff7812 */ /* 0x000fe200078cc0ff */
[----:B------:R-:W-:Y:S01]  /*80d0*/  HADD2.F32 R21, -RZ, R29.H1_H1 ;  /* 0x3000001dff157230 */ /* 0x000fe20000004100 */
[----:B------:R-:W-:Y:S01]  /*80e0*/  ISETP.NE.AND P0, PT, R59, RZ, PT ;  /* 0x000000ff3b00720c */ /* 0x000fe20003f05270 */
[----:B------:R-:W-:Y:S01]  /*80f0*/  BSSY.RECONVERGENT B0, `(.L_x_144) ;  /* 0x0000051000007945 */ /* 0x000fe20003800200 */
[----:B------:R-:W-:Y:S05]  /*8100*/  SEL R62, R62, 0xfffffff0, !P6 ;  /* 0xfffffff03e3e7807 */ /* 0x000fea0007000000 */
[----:B--2---:R-:W4:Y:S02]  /*8110*/  LDTM.x16 R4, tmem[UR4] ;  /* 0x00000004000479ee */ /* 0x004f240008240000 */
[C---:B----4-:R-:W-:Y:S01]  /*8120*/  FMUL R0, R24.reuse, R4 ;  /* 0x0000000418007220 */ /* 0x050fe20000400000 */
[----:B------:R-:W-:Y:S02]  /*8130*/  HADD2.F32 R4, -RZ, R28.H1_H1 ;  /* 0x3000001cff047230 */ /* 0x000fe40000004100 */
[C---:B-1----:R-:W-:Y:S01]  /*8140*/  FMUL R2, R24.reuse, R5 ;  /* 0x0000000518027220 */ /* 0x042fe20000400000 */
[----:B------:R-:W-:Y:S01]  /*8150*/  FMUL R7, R24, R7 ;  /* 0x0000000718077220 */ /* 0x000fe20000400000 */
[----:B------:R-:W-:Y:S01]  /*8160*/  FFMA R0, R26, R3, R0 ;  /* 0x000000031a007223 */ /* 0x000fe20000000000 */
[----:B------:R-:W-:Y:S01]  /*8170*/  FMUL R3, R24, R6 ;  /* 0x0000000618037220 */ /* 0x000fe20000400000 */
[----:B------:R-:W-:Y:S01]  /*8180*/  FFMA R2, R26, R4, R2 ;  /* 0x000000041a027223 */ /* 0x000fe20000000002 */
[C---:B------:R-:W-:Y:S01]  /*8190*/  FMUL R4, R24.reuse, R8 ;  /* 0x0000000818047220 */ /* 0x040fe20000400000 */
[C---:B------:R-:W-:Y:S01]  /*81a0*/  FMUL R8, R24.reuse, R12 ;  /* 0x0000000c18087220 */ /* 0x040fe20000400000 */
[----:B------:R-:W-:Y:S01]  /*81b0*/  FMUL R12, R24, R16 ;  /* 0x00000010180c7220 */ /* 0x000fe20000400000 */
[--C-:B------:R-:W-:Y:S01]  /*81c0*/  HADD2.F32 R16, -RZ, R30.reuse.H0_H0 ;  /* 0x2000001eff107230 */ /* 0x100fe20000004100 */
[----:B------:R-:W-:Y:S01]  /*81d0*/  F2FP.F16.F32.PACK_AB R32, R2, R0 ;  /* 0x000000000220723e */ /* 0x000fe200000000ff */
[----:B------:R-:W-:Y:S02]  /*81e0*/  HADD2.F32 R0, -RZ, R30.H1_H1 ;  /* 0x3000001eff007230 */ /* 0x000fe40000004100 */
[----:B------:R-:W-:Y:S01]  /*81f0*/  FMUL R5, R24, R9 ;  /* 0x0000000918057220 */ /* 0x000fe20000400000 */
[C---:B------:R-:W-:Y:S01]  /*8200*/  FFMA R3, R26.reuse, R20, R3 ;  /* 0x000000141a037223 */ /* 0x040fe20000000003 */
[C---:B------:R-:W-:Y:S01]  /*8210*/  FFMA R7, R26.reuse, R21, R7 ;  /* 0x000000151a077223 */ /* 0x040fe20000000007 */
[--C-:B------:R-:W-:Y:S02]  /*8220*/  HADD2.F32 R2, -RZ, R31.reuse.H0_H0 ;  /* 0x2000001fff027230 */ /* 0x100fe40000004100 */
[----:B------:R-:W-:Y:S01]  /*8230*/  FFMA R4, R26, R16, R4 ;  /* 0x000000101a047223 */ /* 0x000fe20000000004 */
[----:B------:R-:W-:Y:S01]  /*8240*/  FMUL R6, R24, R10 ;  /* 0x0000000a18067220 */ /* 0x000fe20000400000 */
[----:B------:R-:W-:Y:S01]  /*8250*/  FFMA R5, R26, R0, R5 ;  /* 0x000000001a057223 */ /* 0x000fe20000000005 */
[----:B------:R-:W-:Y:S02]  /*8260*/  HADD2.F32 R16, -RZ, R31.H1_H1 ;  /* 0x3000001fff107230 */ /* 0x000fe40000004100 */
[----:B------:R-:W-:Y:S01]  /*8270*/  FMUL R11, R24, R11 ;  /* 0x0000000b180b7220 */ /* 0x000fe20000400000 */
[--C-:B------:R-:W-:Y:S02]  /*8280*/  HADD2.F32 R0, -RZ, R36.reuse.H0_H0 ;  /* 0x20000024ff007230 */ /* 0x100fe40000004100 */
[C---:B------:R-:W-:Y:S01]  /*8290*/  FFMA R6, R26.reuse, R2, R6 ;  /* 0x000000021a067223 */ /* 0x040fe20000000006 */
[----:B------:R-:W-:Y:S01]  /*82a0*/  F2FP.F16.F32.PACK_AB R33, R7, R3 ;  /* 0x000000030721723e */ /* 0x000fe200000000ff */
[----:B------:R-:W-:Y:S02]  /*82b0*/  HADD2.F32 R2, -RZ, R36.H1_H1 ;  /* 0x30000024ff027230 */ /* 0x000fe40000004100 */
[----:B------:R-:W-:Y:S01]  /*82c0*/  FFMA R11, R26, R16, R11 ;  /* 0x000000101a0b7223 */ /* 0x000fe2000000000b */
[----:B------:R-:W-:Y:S01]  /*82d0*/  FMUL R9, R24, R13 ;  /* 0x0000000d18097220 */ /* 0x000fe20000400000 */
[--C-:B------:R-:W-:Y:S02]  /*82e0*/  HADD2.F32 R3, -RZ, R37.reuse.H0_H0 ;  /* 0x20000025ff037230 */ /* 0x100fe40000004100 */
[----:B------:R-:W-:Y:S01]  /*82f0*/  FFMA R8, R26, R0, R8 ;  /* 0x000000001a087223 */ /* 0x000fe20000000008 */
[C---:B------:R-:W-:Y:S01]  /*8300*/  FMUL R10, R24.reuse, R14 ;  /* 0x0000000e180a7220 */ /* 0x040fe20000400000 */
[----:B------:R-:W-:Y:S02]  /*8310*/  HADD2.F32 R0, -RZ, R37.H1_H1 ;  /* 0x30000025ff007230 */ /* 0x000fe40000004100 */
[----:B------:R-:W-:Y:S01]  /*8320*/  FMUL R15, R24, R15 ;  /* 0x0000000f180f7220 */ /* 0x000fe20000400000 */
[C---:B------:R-:W-:Y:S01]  /*8330*/  FFMA R9, R26.reuse, R2, R9 ;  /* 0x000000021a097223 */ /* 0x040fe20000000009 */
[C---:B------:R-:W-:Y:S01]  /*8340*/  FFMA R10, R26.reuse, R3, R10 ;  /* 0x000000031a0a7223 */ /* 0x040fe2000000000a */
[--C-:B------:R-:W-:Y:S01]  /*8350*/  HADD2.F32 R2, -RZ, R38.reuse.H0_H0 ;  /* 0x20000026ff027230 */ /* 0x100fe20000004100 */
[----:B------:R-:W-:Y:S01]  /*8360*/  F2FP.F16.F32.PACK_AB R34, R5, R4 ;  /* 0x000000040522723e */ /* 0x000fe200000000ff */
[----:B------:R-:W-:Y:S02]  /*8370*/  HADD2.F32 R3, -RZ, R38.H1_H1 ;  /* 0x30000026ff037230 */ /* 0x000fe40000004100 */
[----:B------:R-:W-:Y:S01]  /*8380*/  FFMA R15, R26, R0, R15 ;  /* 0x000000001a0f7223 */ /* 0x000fe2000000000f */
[C---:B------:R-:W-:Y:S01]  /*8390*/  FMUL R13, R24.reuse, R17 ;  /* 0x00000011180d7220 */ /* 0x040fe20000400000 */
[--C-:B------:R-:W-:Y:S02]  /*83a0*/  HADD2.F32 R4, -RZ, R39.reuse.H0_H0 ;  /* 0x20000027ff047230 */ /* 0x100fe40000004100 */
[C---:B------:R-:W-:Y:S01]  /*83b0*/  FMUL R14, R24.reuse, R18 ;  /* 0x00000012180e7220 */ /* 0x040fe20000400000 */
[----:B------:R-:W-:Y:S02]  /*83c0*/  HADD2.F32 R0, -RZ, R39.H1_H1 ;  /* 0x30000027ff007230 */ /* 0x000fe40000004100 */
[----:B------:R-:W-:Y:S01]  /*83d0*/  FMUL R19, R24, R19 ;  /* 0x0000001318137220 */ /* 0x000fe20000400000 */
[----:B------:R-:W-:Y:S01]  /*83e0*/  F2FP.F16.F32.PACK_AB R35, R11, R6 ;  /* 0x000000060b23723e */ /* 0x000fe200000000ff */
[C---:B------:R-:W-:Y:S01]  /*83f0*/  FFMA R12, R26.reuse, R2, R12 ;  /* 0x000000021a0c7223 */ /* 0x040fe2000000000c */
[C---:B------:R-:W-:Y:S01]  /*8400*/  FFMA R13, R26.reuse, R3, R13 ;  /* 0x000000031a0d7223 */ /* 0x040fe2000000000d */
[C---:B------:R-:W-:Y:S01]  /*8410*/  FFMA R14, R26.reuse, R4, R14 ;  /* 0x000000041a0e7223 */ /* 0x040fe2000000000e */
[----:B------:R-:W-:Y:S01]  /*8420*/  FFMA R19, R26, R0, R19 ;  /* 0x000000001a137223 */ /* 0x000fe20000000013 */
[----:B------:R1:W-:Y:S01]  /*8430*/  STS.128 [R27+0x400], R32 ;  /* 0x000400201b007388 */ /* 0x0003e20000000c00 */
[----:B------:R-:W-:Y:S02]  /*8440*/  F2FP.F16.F32.PACK_AB R8, R9, R8 ;  /* 0x000000080908723e */ /* 0x000fe400000000ff */
[----:B------:R-:W-:Y:S02]  /*8450*/  F2FP.F16.F32.PACK_AB R9, R15, R10 ;  /* 0x0000000a0f09723e */ /* 0x000fe400000000ff */
[----:B------:R-:W-:Y:S02]  /*8460*/  F2FP.F16.F32.PACK_AB R10, R13, R12 ;  /* 0x0000000c0d0a723e */ /* 0x000fe400000000ff */
[----:B------:R-:W-:Y:S02]  /*8470*/  F2FP.F16.F32.PACK_AB R11, R19, R14 ;  /* 0x0000000e130b723e */ /* 0x000fe400000000ff */
[----:B------:R-:W-:Y:S05]  /*8480*/  IADD3 R0, PT, PT, R27, R62, RZ ;  /* 0x0000003e1b007210 */ /* 0x000fea0007ffe0ff */
[----:B------:R1:W-:Y:S01]  /*8490*/  STS.128 [R0+0x400], R8 ;  /* 0x0004000800007388 */ /* 0x0003e20000000c00 */
[----:B------:R-:W-:Y:S01]  /*84a0*/  @!PT LDS RZ, [RZ] ;  /* 0x00000000fffff984 */ /* 0x000fe20000000800 */
[----:B------:R-:W-:Y:S01]  /*84b0*/  @!PT LDS RZ, [RZ] ;  /* 0x00000000fffff984 */ /* 0x000fe20000000800 */
[----:B------:R-:W-:Y:S01]  /*84c0*/  @!PT LDS RZ, [RZ] ;  /* 0x00000000fffff984 */ /* 0x000fe20000000800 */
[----:B------:R-:W-:Y:S01]  /*84d0*/  @!PT LDS RZ, [RZ] ;  /* 0x00000000fffff984 */ /* 0x000fe20000000800 */
[----:B------:R2:W-:Y:S07]  /*84e0*/  MEMBAR.ALL.CTA ;  /* 0x0000000000007992 */ /* 0x0005ee0000008000 */
[----:B--2---:R-:W2:Y:S02]  /*84f0*/  FENCE.VIEW.ASYNC.S ;  /* 0x00000000000073c6 */ /* 0x004ea40000000000 */
[----:B--2---:R-:W-:Y:S06]  /*8500*/  BAR.SYNC.DEFER_BLOCKING 0x1, 0x80 ;  /* 0x0042000000007b1d */ /* 0x004fec0000010000 */
[----:B------:R-:W-:Y:S05]  /*8510*/  @P0 BRA `(.L_x_145) ;  /* 0x0000000000380947 */ /* 0x000fea0003800000 */
[----:B------:R-:W2:Y:S01]  /*8520*/  LDCU.64 UR6, c[0x0][0x348] ;  /* 0x00006900ff0677ac */ /* 0x000ea20008000a00 */
[----:B------:R-:W-:Y:S01]  /*8530*/  R2UR UR5, R63 ;  /* 0x000000003f0572ca */ /* 0x000fe200000e0000 */
[----:B------:R-:W-:Y:S01]  /*8540*/  UMOV UR51, UR36 ;  /* 0x0000002400337c82 */ /* 0x000fe20008000000 */
[----:B------:R-:W-:Y:S01]  /*8550*/  UIADD3 UR9, UPT, UPT, UR49, 0x20, URZ ;  /* 0x0000002031097890 */ /* 0x000fe2000fffe0ff */
[----:B------:R-:W-:Y:S01]  /*8560*/  UMOV UR10, UR50 ;  /* 0x00000032000a7c82 */ /* 0x000fe20008000000 */
[----:B------:R-:W-:Y:S09]  /*8570*/  UMOV UR11, UR36 ;  /* 0x00000024000b7c82 */ /* 0x000ff20008000000 */
[----:B------:R-:W-:Y:S02]  /*8580*/  UIADD3 UR5, UPT, UPT, UR45, UR5, URZ ;  /* 0x000000052d057290 */ /* 0x000fe4000fffe0ff */
[----:B--2---:R-:W-:Y:S02]  /*8590*/  UIADD3 UR4, UP0, UPT, UR6, 0x680, URZ ;  /* 0x0000068006047890 */ /* 0x004fe4000ff1e0ff */
[----:B------:R-:W-:Y:S02]  /*85a0*/  UIADD3 UR48, UPT, UPT, UR5, 0x400, URZ ;  /* 0x0000040005307890 */ /* 0x000fe4000fffe0ff */
[----:B------:R-:W-:Y:S02]  /*85b0*/  UIADD3 UR8, UPT, UPT, UR5, 0xc00, URZ ;  /* 0x00000c0005087890 */ /* 0x000fe4000fffe0ff */
[----:B------:R-:W-:Y:S09]  /*85c0*/  UIADD3.X UR5, UPT, UPT, URZ, UR7, URZ, UP0, !UPT ;  /* 0x00000007ff057290 */ /* 0x000ff200087fe4ff */
[----:B------:R2:W-:Y:S01]  /*85d0*/  UTMASTG.3D [UR48], [UR4] ;  /* 0x00000030040073b5 */ /* 0x0005e20008010000 */
[----:B------:R2:W-:Y:S02]  /*85e0*/  UTMASTG.3D [UR8], [UR4] ;  /* 0x00000008040073b5 */ /* 0x0005e40008010000 */
[----:B--2---:R0:W-:Y:S02]  /*85f0*/  UTMACMDFLUSH ;  /* 0x00000000000079b7 */ /* 0x0041e40000000000 */
.L_x_145:
[----:B------:R-:W-:Y:S05]  /*8600*/  BSYNC.RECONVERGENT B0 ;  /* 0x0000000000007941 */ /* 0x000fea0003800200 */
.L_x_144:
[----:B------:R-:W-:Y:S01]  /*8610*/  UIADD3 UR46, UPT, UPT, UR47, 0x1, URZ ;  /* 0x000000012f2e7890 */ /* 0x000fe2000fffe0ff */
[----:B------:R-:W-:Y:S03]  /*8620*/  BSSY.RECONVERGENT B0, `(.L_x_146) ;  /* 0x0000005000007945 */ /* 0x000fe60003800200 */
[----:B------:R-:W-:Y:S04]  /*8630*/  UISETP.NE.AND UP0, UPT, UR46, 0x3, UPT ;  /* 0x000000032e00788c */ /* 0x000fe8000bf05270 */
[----:B------:R-:W-:Y:S01]  /*8640*/  USEL UR44, UR46, URZ, UP0 ;  /* 0x000000ff2e2c7287 */ /* 0x000fe20008000000 */
[----:B------:R-:W-:Y:S11]  /*8650*/  @P0 BRA `(.L_x_147) ;  /* 0x0000000000040947 */ /* 0x000ff60003800000 */
[----:B------:R-:W-:Y:S04]  /*8660*/  DEPBAR.LE SB0, 0x1 ;  /* 0x000080400000791a */ /* 0x000fe80000000000 */
.L_x_147:
[----:B------:R-:W-:Y:S05]  /*8670*/  BSYNC.RECONVERGENT B0 ;  /* 0x0000000000007941 */ /* 0x000fea0003800200 */
.L_x_146:
[----:B------:R-:W-:Y:S01]  /*8680*/  BAR.SYNC.DEFER_BLOCKING 0x1, 0x80 ;  /* 0x0042000000007b1d */ /* 0x000fe20000010000 */
[----:B------:R-:W-:Y:S01]  /*8690*/  ISETP.NE.AND P1, PT, R61, RZ, PT ;  /* 0x000000ff3d00720c */ /* 0x000fe20003f25270 */
[----:B------:R-:W-:Y:S01]  /*86a0*/  UISETP.NE.AND UP0, UPT, UR53, URZ, UPT ;  /* 0x000000ff3500728c */ /* 0x000fe2000bf05270 */
[----:B------:R-:W-:Y:S11]  /*86b0*/  LEA R3, R64, UR45, 0x3 ;  /* 0x0000002d40037c11 */ /* 0x000ff6000f8e18ff */
[----:B------:R-:W-:Y:S01]  /*86c0*/  @P1 SHF.L.U32 R4, R67, 0x1f, RZ ;  /* 0x0000001f43041819 */ /* 0x000fe200000006ff */
[----:B------:R-:W-:Y:S06]  /*86d0*/  BRA.U !UP0, `(.L_x_148) ;  /* 0x0000000108247547 */ /* 0x000fec000b800000 */
[----:B-1----:R-:W1:Y:S01]  /*86e0*/  S2R R0, SR_CgaCtaId ;  /* 0x0000000000007919 */ /* 0x002e620000008800 */
[----:B------:R-:W-:Y:S01]  /*86f0*/  IMAD.U32 R2, RZ, RZ, UR52 ;  /* 0x00000034ff027e24 */ /* 0x000fe2000f8e00ff */
[----:B------:R-:W-:Y:S04]  /*8700*/  UIADD3 UR4, UPT, UPT, UR52, 0x1, URZ ;  /* 0x0000000134047890 */ /* 0x000fe8000fffe0ff */
[----:B------:R-:W-:Y:S01]  /*8710*/  @P1 LEA R2, R2, UR45, 0x3 ;  /* 0x0000002d02021c11 */ /* 0x000fe2000f8e18ff */
[----:B------:R-:W-:Y:S04]  /*8720*/  UISETP.NE.AND UP0, UPT, UR4, 0x3, UPT ;  /* 0x000000030400788c */ /* 0x000fe8000bf05270 */
[----:B------:R-:W-:Y:S01]  /*8730*/  @P1 VIADD R2, R2, 0x248 ;  /* 0x0000024802021836 */ /* 0x000fe20000000000 */
[----:B------:R-:W-:Y:S04]  /*8740*/  USEL UR52, UR4, URZ, UP0 ;  /* 0x000000ff04347287 */ /* 0x000fe80008000000 */
[----:B-1----:R-:W-:Y:S04]  /*8750*/  @P1 PRMT R0, R0, 0x654, R2 ;  /* 0x0000065400001816 */ /* 0x002fe80000000002 */
[----:B------:R2:W-:Y:S04]  /*8760*/  @P1 SYNCS.ARRIVE.TRANS64.RED.A1T0 RZ, [R0+URZ], RZ ;  /* 0x000000ff00ff19a7 */ /* 0x0005e800081004ff */
.L_x_148:
[----:B------:R-:W3:Y:S01]  /*8770*/  @P1 SYNCS.PHASECHK.TRANS64.TRYWAIT P0, [R3+URZ+0x230], R4 ;  /* 0x00023004030015a7 */ /* 0x000ee200080011ff */
[----:B------:R-:W-:Y:S01]  /*8780*/  BSSY B1, `(.L_x_149) ;  /* 0x0000012000017945 */ /* 0x000fe20003800000 */
[----:B---3--:R-:W-:Y:S03]  /*8790*/  @P1 SEL R66, RZ, 0x1, !P0 ;  /* 0x00000001ff421807 */ /* 0x008fe60004000000 */
[----:B------:R-:W-:Y:S05]  /*87a0*/  @!P1 BRA `(.L_x_150) ;  /* 0x00000000003c9947 */ /* 0x000fea0003800000 */
[----:B------:R-:W-:Y:S01]  /*87b0*/  ISETP.NE.AND P1, PT, R68, RZ, PT ;  /* 0x000000ff4400720c */ /* 0x000fe20003f25270 */
[----:B------:R-:W-:Y:S01]  /*87c0*/  BSSY B0, `(.L_x_151) ;  /* 0x0000009000007945 */ /* 0x000fe20003800000 */
[----:B------:R-:W-:Y:S11]  /*87d0*/  ISETP.NE.AND P0, PT, R66, RZ, PT ;  /* 0x000000ff4200720c */ /* 0x000ff60003f05270 */
[----:B------:R-:W-:Y:S05]  /*87e0*/  @P1 IMAD R64, R64, 0x1000, R65 ;  /* 0x0000100040401824 */ /* 0x000fea00078e0241 */
[----:B-12---:R-:W-:Y:S05]  /*87f0*/  @P1 IADD3 R0, PT, PT, R64, UR45, RZ ;  /* 0x0000002d40001c10 */ /* 0x006fea000fffe0ff */
[----:B------:R-:W-:Y:S01]  /*8800*/  @P1 IMAD.IADD R0, R62, 0x1, R0 ;  /* 0x000000013e001824 */ /* 0x000fe200078e0200 */
[----:B------:R-:W-:Y:S06]  /*8810*/  @P0 BRA `(.L_x_152) ;  /* 0x00000000000c0947 */ /* 0x000fec0003800000 */
[----:B------:R-:W-:Y:S04]  /*8820*/  SHF.L.U32 R67, R67, 0x1f, RZ ;  /* 0x0000001f43437819 */ /* 0x000fe800000006ff */
[----:B------:R-:W1:Y:S02]  /*8830*/  SYNCS.PHASECHK.TRANS64.TRYWAIT P0, [R3+URZ+0x230], R67 ;  /* 0x00023043030075a7 */ /* 0x000e6400080011ff */
[----:B-1----:R-:W-:Y:S05]  /*8840*/  @!P0 BRA `(.L_x_153) ;  /* 0x00000020009c8947 */ /* 0x002fea0003800000 */
.L_x_152:
[----:B------:R-:W-:Y:S05]  /*8850*/  BSYNC B0 ;  /* 0x0000000000007941 */ /* 0x000fea0003800000 */
.L_x_151:
[----:B------:R-:W-:Y:S11]  /*8860*/  ISETP.NE.AND P0, PT, R68, RZ, PT ;  /* 0x000000ff4400720c */ /* 0x000ff60003f05270 */
[----:B------:R-:W-:Y:S02]  /*8870*/  @!UPT UIADD3 URZ, UPT, UPT, URZ, URZ, URZ ;  /* 0x000000fffffff290 */ /* 0x000fe4000fffe0ff */
[----:B------:R3:W4:Y:S04]  /*8880*/  @P0 LDS.128 R28, [R64+UR45+0x400] ;  /* 0x0004002d401c0984 */ /* 0x0007280008000c00 */
[----:B------:R3:W2:Y:S02]  /*8890*/  @P0 LDS.128 R36, [R0+0x400] ;  /* 0x0004000000240984 */ /* 0x0006a40000000c00 */
.L_x_150:
[----:B------:R-:W-:Y:S05]  /*88a0*/  BSYNC B1 ;  /* 0x0000000000017941 */ /* 0x000fea0003800000 */
.L_x_149:
[----:B-123--:R-:W-:Y:S05]  /*88b0*/  VIADD R0, R25, 0x10 ;  /* 0x0000001019007836 */ /* 0x00efea0000000000 */
[----:B------:R-:W-:Y:S04]  /*88c0*/  SHF.R.U32.HI R0, RZ, 0x15, R0 ;  /* 0x00000015ff007819 */ /* 0x000fe80000011600 */
[----:B------:R-:W-:Y:S11]  /*88d0*/  LOP3.LUT P0, RZ, R0, 0x3, R51, 0x48, !PT ;  /* 0x0000000300ff7812 */ /* 0x000ff60007804833 */
[----:B------:R-:W-:Y:S02]  /*88e0*/  @!UPT UIADD3 URZ, UPT, UPT, URZ, URZ, URZ ;  /* 0x000000fffffff290 */ /* 0x000fe4000fffe0ff */
[----:B------:R-:W-:Y:S05]  /*88f0*/  @!P0 BRA `(.L_x_154) ;  /* 0x0000000000408947 */ /* 0x000fea0003800000 */
[----:B------:R-:W1:Y:S01]  /*8900*/  LDCU.64 UR8, c[0x4][0x70] ;  /* 0x01000e00ff0877ac */ /* 0x000e620008000a00 */
[----:B------:R-:W-:Y:S01]  /*8910*/  MOV R3, 0x0 ;  /* 0x0000000000037802 */ /* 0x000fe20000000f00 */
[----:B------:R-:W-:Y:S02]  /*8920*/  HFMA2 R12, -RZ, RZ, 0, 5.9604644775390625e-08 ;  /* 0x00000001ff0c7431 */ /* 0x000fe400000001ff */
[----:B------:R-:W-:Y:S02]  /*8930*/  IMAD.MOV.U32 R8, RZ, RZ, 0x192 ;  /* 0x00000192ff087424 */ /* 0x000fe400078e00ff */
[----:B------:R-:W-:Y:S01]  /*8940*/  IMAD.MOV.U32 R13, RZ, RZ, RZ ;  /* 0x000000ffff0d7224 */ /* 0x000fe200078e00ff */
[----:B------:R-:W2:Y:S01]  /*8950*/  LDCU.64 UR6, c[0x4][0x78] ;  /* 0x01000f00ff0677ac */ /* 0x000ea20008000a00 */
[----:B------:R-:W3:Y:S01]  /*8960*/  LDC.64 R2, c[0x4][R3] ;  /* 0x0100000003027b82 */ /* 0x000ee20000000a00 */
[----:B------:R-:W5:Y:S01]  /*8970*/  LDCU.64 UR4, c[0x4][0x10] ;  /* 0x01000200ff0477ac */ /* 0x000f620008000a00 */
[----:B-1----:R-:W-:Y:S01]  /*8980*/  MOV R5, UR9 ;  /* 0x0000000900057c02 */ /* 0x002fe20008000f00 */
[----:B------:R-:W-:Y:S01]  /*8990*/  IMAD.U32 R4, RZ, RZ, UR8 ;  /* 0x00000008ff047e24 */ /* 0x000fe2000f8e00ff */
[----:B--2---:R-:W-:Y:S01]  /*89a0*/  MOV R7, UR7 ;  /* 0x0000000700077c02 */ /* 0x004fe20008000f00 */
[----:B------:R-:W-:Y:S01]  /*89b0*/  IMAD.U32 R6, RZ, RZ, UR6 ;  /* 0x00000006ff067e24 */ /* 0x000fe2000f8e00ff */
[----:B-----5:R-:W-:Y:S01]  /*89c0*/  MOV R11, UR5 ;  /* 0x00000005000b7c02 */ /* 0x020fe20008000f00 */
[----:B------:R-:W-:Y:S02]  /*89d0*/  IMAD.U32 R10, RZ, RZ, UR4 ;  /* 0x00000004ff0a7e24 */ /* 0x000fe4000f8e00ff */
[----:B------:R-:W-:Y:S07]  /*89e0*/  LEPC R20, `(.L_x_154) ;  /* 0x000000001014794e */ /* 0x000fee0000000000 */
[----:B---34-:R-:W-:Y:S05]  /*89f0*/  CALL.ABS.NOINC R2 ;  /* 0x0000000002007343 */ /* 0x018fea0003c00000 */
.L_x_154:
[----:B------:R-:W-:Y:S01]  /*8a00*/  ISETP.NE.AND P0, PT, R59, RZ, PT ;  /* 0x000000ff3b00720c */ /* 0x000fe20003f05270 */
[----:B------:R-:W-:Y:S05]  /*8a10*/  WARPSYNC.ALL ;  /* 0x0000000000007948 */ /* 0x000fea0003800000 */
[----:B------:R-:W-:Y:S01]  /*8a20*/  R2UR UR4, R25 ;  /* 0x00000000190472ca */ /* 0x000fe200000e0000 */
[--C-:B----4-:R-:W-:Y:S01]  /*8a30*/  HADD2.F32 R0, -RZ, R28.reuse.H0_H0 ;  /* 0x2000001cff007230 */ /* 0x110fe20000004100 */
[----:B------:R-:W-:Y:S01]  /*8a40*/  IADD3 R54, PT, PT, R54, 0x2b0, RZ ;  /* 0x000002b036367810 */ /* 0x000fe20007ffe0ff */
[----:B------:R-:W-:Y:S01]  /*8a50*/  HADD2.F32 R2, -RZ, R28.H1_H1 ;  /* 0x3000001cff027230 */ /* 0x000fe20000004100 */
[----:B------:R-:W-:Y:S01]  /*8a60*/  BSSY.RECONVERGENT B0, `(.L_x_155) ;  /* 0x0000058000007945 */ /* 0x000fe20003800200 */
[--C-:B------:R-:W-:Y:S01]  /*8a70*/  HADD2.F32 R20, -RZ, R29.reuse.H0_H0 ;  /* 0x2000001dff147230 */ /* 0x100fe20000004100 */
[----:B------:R-:W-:Y:S01]  /*8a80*/  LOP3.LUT R54, R54, 0xfefffff8, RZ, 0xc0, !PT ;  /* 0xfefffff836367812 */ /* 0x000fe200078ec0ff */
[----:B------:R-:W-:Y:S02]  /*8a90*/  HADD2.F32 R21, -RZ, R29.H1_H1 ;  /* 0x3000001dff157230 */ /* 0x000fe40000004100 */
[--C-:B------:R-:W-:Y:S02]  /*8aa0*/  HADD2.F32 R25, -RZ, R30.reuse.H0_H0 ;  /* 0x2000001eff197230 */ /* 0x100fe40000004100 */
[----:B------:R-:W-:Y:S02]  /*8ab0*/  HADD2.F32 R27, -RZ, R30.H1_H1 ;  /* 0x3000001eff1b7230 */ /* 0x000fe40000004100 */
[----:B------:R-:W1:Y:S01]  /*8ac0*/  LDTM.x16 R4, tmem[UR4+0x10] ;  /* 0x00001004000479ee */ /* 0x000e620008240000 */
[----:B------:R-:W-:Y:S01]  /*8ad0*/  NOP ;  /* 0x0000000000007918 */ /* 0x000fe20000000000 */
[----:B-1----:R1:W-:Y:S01]  /*8ae0*/  SYNCS.ARRIVE.TRANS64.RED.A1T0 RZ, [R54+URZ], RZ ;  /* 0x000000ff36ff79a7 */ /* 0x0023e200081004ff */
[--C-:B------:R-:W-:Y:S02]  /*8af0*/  HADD2.F32 R28, -RZ, R31.reuse.H0_H0 ;  /* 0x2000001fff1c7230 */ /* 0x100fe40000004100 */
[----:B------:R-:W-:Y:S02]  /*8b00*/  HADD2.F32 R29, -RZ, R31.H1_H1 ;  /* 0x3000001fff1d7230 */ /* 0x000fe40000004100 */
        /* <DEDUP_REMOVED lines=8> */
[C---:B------:R-:W-:Y:S01]  /*8b90*/  FMUL R4, R24.reuse, R4 ;  /* 0x0000000418047220 */ /* 0x040fe20000400000 */
[C---:B------:R-:W-:Y:S01]  /*8ba0*/  FMUL R5, R24.reuse, R5 ;  /* 0x0000000518057220 */ /* 0x040fe20000400000 */
[C---:B------:R-:W-:Y:S01]  /*8bb0*/  FMUL R6, R24.reuse, R6 ;  /* 0x0000000618067220 */ /* 0x040fe20000400000 */
[----:B------:R-:W-:Y:S01]  /*8bc0*/  FMUL R3, R24, R9 ;  /* 0x0000000918037220 */ /* 0x000fe20000400000 */
[----:B------:R-:W-:Y:S01]  /*8bd0*/  FFMA R4, R26, R0, R4 ;  /* 0x000000001a047223 */ /* 0x000fe20000000004 */
[----:B------:R-:W-:Y:S01]  /*8be0*/  FMUL R0, R24, R7 ;  /* 0x0000000718007220 */ /* 0x000fe20000400000 */
[C---:B------:R-:W-:Y:S01]  /*8bf0*/  FFMA R5, R26.reuse, R2, R5 ;  /* 0x000000021a057223 */ /* 0x040fe20000000005 */
[----:B------:R-:W-:Y:S01]  /*8c00*/  FFMA R6, R26, R20, R6 ;  /* 0x000000141a067223 */ /* 0x000fe20000000006 */
[----:B------:R-:W-:Y:S01]  /*8c10*/  FMUL R2, R24, R8 ;  /* 0x0000000818027220 */ /* 0x000fe20000400000 */
[----:B------:R-:W-:Y:S01]  /*8c20*/  FFMA R0, R26, R21, R0 ;  /* 0x000000151a007223 */ /* 0x000fe20000000000 */
[C---:B------:R-:W-:Y:S01]  /*8c30*/  FMUL R7, R24.reuse, R10 ;  /* 0x0000000a18077220 */ /* 0x040fe20000400000 */
[----:B------:R-:W-:Y:S01]  /*8c40*/  F2FP.F16.F32.PACK_AB R4, R5, R4 ;  /* 0x000000040504723e */ /* 0x000fe200000000ff */
[----:B------:R-:W-:Y:S01]  /*8c50*/  FMUL R11, R24, R11 ;  /* 0x0000000b180b7220 */ /* 0x000fe20000400000 */
[----:B------:R-:W-:Y:S01]  /*8c60*/  FFMA R2, R26, R25, R2 ;  /* 0x000000191a027223 */ /* 0x000fe20000000002 */
[----:B------:R-:W-:Y:S01]  /*8c70*/  F2FP.F16.F32.PACK_AB R5, R0, R6 ;  /* 0x000000060005723e */ /* 0x000fe200000000ff */
[----:B------:R-:W-:Y:S01]  /*8c80*/  FMUL R8, R24, R12 ;  /* 0x0000000c18087220 */ /* 0x000fe20000400000 */
[----:B------:R-:W-:Y:S01]  /*8c90*/  MOV R0, UR44 ;  /* 0x0000002c00007c02 */ /* 0x000fe20008000f00 */
[----:B------:R-:W-:Y:S01]  /*8ca0*/  FFMA R3, R26, R27, R3 ;  /* 0x0000001b1a037223 */ /* 0x000fe20000000003 */
[----:B------:R-:W-:Y:S01]  /*8cb0*/  FMUL R9, R24, R13 ;  /* 0x0000000d18097220 */ /* 0x000fe20000400000 */
[----:B------:R-:W-:Y:S01]  /*8cc0*/  FFMA R7, R26, R28, R7 ;  /* 0x0000001c1a077223 */ /* 0x000fe20000000007 */
[----:B------:R-:W-:Y:S01]  /*8cd0*/  FMUL R10, R24, R14 ;  /* 0x0000000e180a7220 */ /* 0x000fe20000400000 */
[----:B------:R-:W-:Y:S01]  /*8ce0*/  FFMA R11, R26, R29, R11 ;  /* 0x0000001d1a0b7223 */ /* 0x000fe2000000000b */
[----:B------:R-:W-:Y:S01]  /*8cf0*/  FMUL R15, R24, R15 ;  /* 0x0000000f180f7220 */ /* 0x000fe20000400000 */
[----:B------:R-:W-:Y:S01]  /*8d00*/  FFMA R8, R26, R30, R8 ;  /* 0x0000001e1a087223 */ /* 0x000fe20000000008 */
[----:B------:R-:W-:Y:S01]  /*8d10*/  LEA R0, R0, R48, 0xb ;  /* 0x0000003000007211 */ /* 0x000fe200078e58ff */
[----:B------:R-:W-:Y:S01]  /*8d20*/  FMUL R12, R24, R16 ;  /* 0x00000010180c7220 */ /* 0x000fe20000400000 */
[----:B------:R-:W-:Y:S01]  /*8d30*/  FFMA R9, R26, R31, R9 ;  /* 0x0000001f1a097223 */ /* 0x000fe20000000009 */
[----:B------:R-:W-:Y:S01]  /*8d40*/  FMUL R13, R24, R17 ;  /* 0x00000011180d7220 */ /* 0x000fe20000400000 */
[----:B------:R-:W-:Y:S01]  /*8d50*/  FFMA R10, R26, R32, R10 ;  /* 0x000000201a0a7223 */ /* 0x000fe2000000000a */
[----:B------:R-:W-:Y:S01]  /*8d60*/  FMUL R14, R24, R18 ;  /* 0x00000012180e7220 */ /* 0x000fe20000400000 */
[----:B------:R-:W-:Y:S01]  /*8d70*/  FFMA R15, R26, R33, R15 ;  /* 0x000000211a0f7223 */ /* 0x000fe2000000000f */
[----:B------:R-:W-:Y:S01]  /*8d80*/  FMUL R19, R24, R19 ;  /* 0x0000001318137220 */ /* 0x000fe20000400000 */
[----:B------:R-:W-:Y:S01]  /*8d90*/  F2FP.F16.F32.PACK_AB R6, R3, R2 ;  /* 0x000000020306723e */ /* 0x000fe200000000ff */
[C---:B------:R-:W-:Y:S01]  /*8da0*/  FFMA R12, R26.reuse, R34, R12 ;  /* 0x000000221a0c7223 */ /* 0x040fe2000000000c */
[----:B------:R-:W-:Y:S01]  /*8db0*/  F2FP.F16.F32.PACK_AB R7, R11, R7 ;  /* 0x000000070b07723e */ /* 0x000fe200000000ff */
[----:B------:R-:W-:Y:S01]  /*8dc0*/  FFMA R13, R26, R35, R13 ;  /* 0x000000231a0d7223 */ /* 0x000fe2000000000d */
[----:B------:R-:W-:Y:S01]  /*8dd0*/  LEA R0, R0, UR45, 0x1 ;  /* 0x0000002d00007c11 */ /* 0x000fe2000f8e08ff */
[C---:B------:R-:W-:Y:S01]  /*8de0*/  FFMA R14, R26.reuse, R36, R14 ;  /* 0x000000241a0e7223 */ /* 0x040fe2000000000e */
[----:B------:R-:W-:Y:S01]  /*8df0*/  FFMA R19, R26, R37, R19 ;  /* 0x000000251a137223 */ /* 0x000fe20000000013 */
[----:B------:R-:W-:Y:S02]  /*8e00*/  F2FP.F16.F32.PACK_AB R8, R9, R8 ;  /* 0x000000080908723e */ /* 0x000fe400000000ff */
[----:B------:R1:W-:Y:S01]  /*8e10*/  STS.128 [R0+0x400], R4 ;  /* 0x0004000400007388 */ /* 0x0003e20000000c00 */
        /* <DEDUP_REMOVED lines=14> */
[----:B------:R-:W-:Y:S02]  /*8f00*/  ULEA UR5, UR44, UR45, 0xc ;  /* 0x0000002d2c057291 */ /* 0x000fe4000f8e60ff */
[----:B------:R-:W-:Y:S02]  /*8f10*/  UIADD3 UR13, UPT, UPT, UR49, 0x10, URZ ;  /* 0x00000010310d7890 */ /* 0x000fe4000fffe0ff */
[----:B------:R-:W-:Y:S02]  /*8f20*/  UIADD3 UR12, UPT, UPT, UR5, 0x400, URZ ;  /* 0x00000400050c7890 */ /* 0x000fe4000fffe0ff */
[----:B------:R-:W-:Y:S01]  /*8f30*/  UIADD3 UR8, UPT, UPT, UR5, 0xc00, URZ ;  /* 0x00000c0005087890 */ /* 0x000fe2000fffe0ff */
[----:B------:R-:W-:Y:S01]  /*8f40*/  UMOV UR14, UR50 ;  /* 0x00000032000e7c82 */ /* 0x000fe20008000000 */
[----:B------:R-:W-:Y:S01]  /*8f50*/  UMOV UR15, UR36 ;  /* 0x00000024000f7c82 */ /* 0x000fe20008000000 */
[----:B------:R-:W-:Y:S01]  /*8f60*/  UIADD3 UR9, UPT, UPT, UR49, 0x30, URZ ;  /* 0x0000003031097890 */ /* 0x000fe2000fffe0ff */
[----:B------:R-:W-:Y:S01]  /*8f70*/  UMOV UR10, UR50 ;  /* 0x00000032000a7c82 */ /* 0x000fe20008000000 */
[----:B------:R-:W-:Y:S01]  /*8f80*/  UMOV UR11, UR36 ;  /* 0x00000024000b7c82 */ /* 0x000fe20008000000 */
[----:B--2---:R-:W-:Y:S04]  /*8f90*/  UIADD3 UR4, UP0, UPT, UR6, 0x680, URZ ;  /* 0x0000068006047890 */ /* 0x004fe8000ff1e0ff */
[----:B------:R-:W-:Y:S09]  /*8fa0*/  UIADD3.X UR5, UPT, UPT, URZ, UR7, URZ, UP0, !UPT ;  /* 0x00000007ff057290 */ /* 0x000ff200087fe4ff */
[----:B------:R2:W-:Y:S01]  /*8fb0*/  UTMASTG.3D [UR12], [UR4] ;  /* 0x0000000c040073b5 */ /* 0x0005e20008010000 */
[----:B------:R2:W-:Y:S02]  /*8fc0*/  UTMASTG.3D [UR8], [UR4] ;  /* 0x00000008040073b5 */ /* 0x0005e40008010000 */
[----:B--2---:R0:W-:Y:S02]  /*8fd0*/  UTMACMDFLUSH ;  /* 0x00000000000079b7 */ /* 0x0041e40000000000 */
.L_x_156:
[----:B------:R-:W-:Y:S05]  /*8fe0*/  BSYNC.RECONVERGENT B0 ;  /* 0x0000000000007941 */ /* 0x000fea0003800200 */
.L_x_155:
[----:B------:R-:W-:Y:S01]  /*8ff0*/  UIADD3 UR4, UPT, UPT, UR44, 0x1, URZ ;  /* 0x000000012c047890 */ /* 0x000fe2000fffe0ff */
[----:B------:R-:W-:Y:S03]  /*9000*/  BSSY.RECONVERGENT B0, `(.L_x_157) ;  /* 0x0000008000007945 */ /* 0x000fe60003800200 */
[----:B------:R-:W-:Y:S04]  /*9010*/  UISETP.NE.AND UP0, UPT, UR4, 0x3, UPT ;  /* 0x000000030400788c */ /* 0x000fe8000bf05270 */
[----:B------:R-:W-:Y:S02]  /*9020*/  UISETP.EQ.XOR UP1, UPT, UR46, 0x3, !UP0 ;  /* 0x000000032e00788c */ /* 0x000fe4000c722a70 */
[----:B------:R-:W-:Y:S02]  /*9030*/  USEL UR47, UR4, URZ, UP0 ;  /* 0x000000ff042f7287 */ /* 0x000fe40008000000 */
[----:B------:R-:W-:Y:S04]  /*9040*/  USEL UR5, URZ, 0x1, !UP1 ;  /* 0x00000001ff057887 */ /* 0x000fe8000c800000 */
[----:B------:R-:W-:Y:S01]  /*9050*/  ULOP3.LUT UR54, UR54, UR5, URZ, 0x3c, !UPT ;  /* 0x0000000536367292 */ /* 0x000fe2000f8e3cff */
[----:B------:R-:W-:Y:S11]  /*9060*/  @P0 BRA `(.L_x_158) ;  /* 0x0000000000040947 */ /* 0x000ff60003800000 */
[----:B------:R-:W-:Y:S04]  /*9070*/  DEPBAR.LE SB0, 0x1 ;  /* 0x000080400000791a */ /* 0x000fe80000000000 */
.L_x_158:
[----:B------:R-:W-:Y:S05]  /*9080*/  BSYNC.RECONVERGENT B0 ;  /* 0x0000000000007941 */ /* 0x000fea0003800200 */
.L_x_157:
[----:B------:R-:W-:Y:S01]  /*9090*/  BAR.SYNC.DEFER_BLOCKING 0x1, 0x80 ;  /* 0x0042000000007b1d */ /* 0x000fe20000010000 */
[----:B------:R-:W-:Y:S01]  /*90a0*/  UISETP.NE.AND UP0, UPT, UR53, -0x2, UPT ;  /* 0xfffffffe3500788c */ /* 0x000fe2000bf05270 */
[----:B------:R-:W-:Y:S08]  /*90b0*/  IADD3 R22, PT, PT, R22, 0x1, RZ ;  /* 0x0000000116167810 */ /* 0x000ff00007ffe0ff */
[----:B------:R-:W-:Y:S05]  /*90c0*/  BRA.U !UP0, `(.L_x_159) ;  /* 0x0000000108287547 */ /* 0x000fea000b800000 */
[----:B-1----:R-:W1:Y:S01]  /*90d0*/  S2R R0, SR_CgaCtaId ;  /* 0x0000000000007919 */ /* 0x002e620000008800 */
[----:B------:R-:W-:Y:S01]  /*90e0*/  ISETP.NE.AND P0, PT, R61, RZ, PT ;  /* 0x000000ff3d00720c */ /* 0x000fe20003f05270 */
[----:B------:R-:W-:Y:S01]  /*90f0*/  IMAD.U32 R2, RZ, RZ, UR52 ;  /* 0x00000034ff027e24 */ /* 0x000fe2000f8e00ff */
[----:B------:R-:W-:Y:S04]  /*9100*/  UIADD3 UR4, UPT, UPT, UR52, 0x1, URZ ;  /* 0x0000000134047890 */ /* 0x000fe8000fffe0ff */
[----:B------:R-:W-:Y:S04]  /*9110*/  UISETP.NE.AND UP0, UPT, UR4, 0x3, UPT ;  /* 0x000000030400788c */ /* 0x000fe8000bf05270 */
[----:B------:R-:W-:Y:S03]  /*9120*/  USEL UR52, UR4, URZ, UP0 ;  /* 0x000000ff04347287 */ /* 0x000fe60008000000 */
[----:B------:R-:W-:Y:S05]  /*9130*/  @P0 LEA R2, R2, UR45, 0x3 ;  /* 0x0000002d02020c11 */ /* 0x000fea000f8e18ff */
[----:B------:R-:W-:Y:S05]  /*9140*/  @P0 VIADD R2, R2, 0x248 ;  /* 0x0000024802020836 */ /* 0x000fea0000000000 */
[----:B-1----:R-:W-:Y:S04]  /*9150*/  @P0 PRMT R0, R0, 0x654, R2 ;  /* 0x0000065400000816 */ /* 0x002fe80000000002 */
[----:B------:R2:W-:Y:S03]  /*9160*/  @P0 SYNCS.ARRIVE.TRANS64.RED.A1T0 RZ, [R0+URZ], RZ ;  /* 0x000000ff00ff09a7 */ /* 0x0005e600081004ff */
.L_x_159:
[----:B------:R-:W-:Y:S01]  /*9170*/  R2UR UR6, R60 ;  /* 0x000000003c0672ca */ /* 0x000fe200000e0000 */
[----:B------:R-:W-:Y:S01]  /*9180*/  UIADD3 UR53, UPT, UPT, UR53, 0x2, URZ ;  /* 0x0000000235357890 */ /* 0x000fe2000fffe0ff */
[----:B------:R-:W-:Y:S01]  /*9190*/  R2UR UR5, R52 ;  /* 0x00000000340572ca */ /* 0x000fe200000e0000 */
[----:B------:R-:W-:Y:S01]  /*91a0*/  UMOV UR36, UR63 ;  /* 0x0000003f00247c82 */ /* 0x000fe20008000000 */
[----:B------:R-:W-:Y:S02]  /*91b0*/  R2UR UR4, R53 ;  /* 0x00000000350472ca */ /* 0x000fe400000e0000 */
[----:B------:R-:W-:Y:S02]  /*91c0*/  ISETP.NE.AND P0, PT, R56, 0x2, PT ;  /* 0x000000023800780c */ /* 0x000fe40003f05270 */
[----:B------:R-:W-:Y:S02]  /*91d0*/  ISETP.NE.AND P1, PT, R22, 0x4, PT ;  /* 0x000000041600780c */ /* 0x000fe40003f25270 */
[----:B------:R-:W-:Y:S02]  /*91e0*/  SEL R2, RZ, 0x1, P0 ;  /* 0x00000001ff027807 */ /* 0x000fe40000000000 */
[----:B-12---:R-:W-:Y:S01]  /*91f0*/  SEL R0, RZ, 0x1, P1 ;  /* 0x00000001ff007807 */ /* 0x006fe20000800000 */
[----:B------:R-:W-:Y:S01]  /*9200*/  UISETP.NE.AND UP0, UPT, UR6, URZ, UPT ;  /* 0x000000ff0600728c */ /* 0x000fe2000bf05270 */
[----:B------:R-:W-:Y:S01]  /*9210*/  LOP3.LUT R57, R57, R2, RZ, 0x3c, !PT ;  /* 0x0000000239397212 */ /* 0x000fe200078e3cff */
[----:B------:R-:W-:Y:S01]  /*9220*/  UIADD3 UR27, UPT, UPT, UR37, UR5, URZ ;  /* 0x00000005251b7290 */ /* 0x000fe2000fffe0ff */
[----:B------:R-:W-:Y:S01]  /*9230*/  LOP3.LUT R58, R58, R0, RZ, 0x3c, !PT ;  /* 0x000000003a3a7212 */ /* 0x000fe200078e3cff */
[----:B------:R-:W-:Y:S01]  /*9240*/  UIADD3 UR20, UPT, UPT, UR38, UR4, URZ ;  /* 0x0000000426147290 */ /* 0x000fe2000fffe0ff */
[----:B------:R-:W-:Y:S02]  /*9250*/  SEL R56, R56, RZ, P0 ;  /* 0x000000ff38387207 */ /* 0x000fe40000000000 */
[----:B------:R-:W-:Y:S02]  /*9260*/  SEL R22, R22, RZ, P1 ;  /* 0x000000ff16167207 */ /* 0x000fe40000800000 */
[----:B------:R-:W-:Y:S07]  /*9270*/  BRA.U UP0, `(.L_x_160) ;  /* 0xffffffdd00687547 */ /* 0x000fee000b83ffff */
[----:B------:R-:W1:Y:S01]  /*9280*/  LDCU.64 UR4, c[0x0][0x888] ;  /* 0x00011100ff0477ac */ /* 0x000e620008000a00 */
[----:B------:R-:W2:Y:S01]  /*9290*/  LDCU.64 UR6, c[0x0][0x890] ;  /* 0x00011200ff0677ac */ /* 0x000ea20008000a00 */
[----:B-1----:R-:W-:Y:S02]  /*92a0*/  ISETP.NE.U32.AND P2, PT, RZ, UR4, PT ;  /* 0x00000004ff007c0c */ /* 0x002fe4000bf45070 */
[----:B--2---:R-:W-:Y:S02]  /*92b0*/  ISETP.NE.U32.AND P1, PT, RZ, UR6, PT ;  /* 0x00000006ff007c0c */ /* 0x004fe4000bf25070 */
[----:B------:R-:W-:Y:S02]  /*92c0*/  ISETP.NE.AND.EX P2, PT, RZ, UR5, PT, P2 ;  /* 0x00000005ff007c0c */ /* 0x000fe4000bf45320 */
[----:B------:R-:W-:-:S13]  /*92d0*/  ISETP.NE.AND.EX P0, PT, RZ, UR7, PT, P1 ;  /* 0x00000007ff007c0c */ /* 0x000fda000bf05310 */
[----:B------:R-:W-:Y:S05]  /*92e0*/  @P2 BRA P0, `(.L_x_161) ;  /* 0x00000000003c2947 */ /* 0x000fea0000000000 */
[----:B------:R-:W-:-:S13]  /*92f0*/  ISETP.NE.AND.EX P1, PT, RZ, UR7, PT, P1 ;  /* 0x00000007ff007c0c */ /* 0x000fda000bf25310 */
[----:B------:R-:W-:Y:S05]  /*9300*/  @P1 BRA `(.L_x_162) ;  /* 0x00000000000c1947 */ /* 0x000fea0003800000 */
[----:B------:R-:W-:-:S13]  /*9310*/  FSETP.NEU.AND P0, PT, R26, RZ, PT ;  /* 0x000000ff1a00720b */ /* 0x000fda0003f0d000 */
[----:B------:R-:W-:Y:S05]  /*9320*/  @!P0 EXIT ;  /* 0x000000000000894d */ /* 0x000fea0003800000 */
[----:B------:R-:W-:Y:S05]  /*9330*/  BRA `(.L_x_161) ;  /* 0x0000000000287947 */ /* 0x000fea0003800000 */
.L_x_162:
[----:B------:R-:W-:Y:S01]  /*9340*/  ISETP.NE.AND P0, PT, R55, RZ, PT ;  /* 0x000000ff3700720c */ /* 0x000fe20003f05270 */
[----:B------:R-:W-:-:S12]  /*9350*/  BSSY.RECONVERGENT B0, `(.L_x_161) ;  /* 0x0000008000007945 */ /* 0x000fd80003800200 */
[----:B------:R-:W-:Y:S05]  /*9360*/  @P0 BRA `(.L_x_163) ;  /* 0x0000000000100947 */ /* 0x000fea0003800000 */
[----:B------:R-:W-:-:S04]  /*9370*/  ISETP.NE.U32.AND P0, PT, RZ, UR4, PT ;  /* 0x00000004ff007c0c */ /* 0x000fc8000bf05070 */
[----:B------:R-:W-:-:S13]  /*9380*/  ISETP.NE.AND.EX P0, PT, RZ, UR5, PT, P0 ;  /* 0x00000005ff007c0c */ /* 0x000fda000bf05300 */
[----:B------:R-:W-:Y:S05]  /*9390*/  @!P0 EXIT ;  /* 0x000000000000894d */ /* 0x000fea0003800000 */
[----:B------:R-:W-:Y:S05]  /*93a0*/  BRA `(.L_x_164) ;  /* 0x0000000000087947 */ /* 0x000fea0003800000 */
.L_x_163:
[----:B------:R-:W-:-:S13]  /*93b0*/  FSETP.NEU.AND P0, PT, R26, RZ, PT ;  /* 0x000000ff1a00720b */ /* 0x000fda0003f0d000 */
[----:B------:R-:W-:Y:S05]  /*93c0*/  @!P0 EXIT ;  /* 0x000000000000894d */ /* 0x000fea0003800000 */
.L_x_164:
[----:B------:R-:W-:Y:S05]  /*93d0*/  BSYNC.RECONVERGENT B0 ;  /* 0x0000000000007941 */ /* 0x000fea0003800200 */
.L_x_161:
[----:B------:R-:W1:Y:S01]  /*93e0*/  S2UR UR7, SR_CgaCtaId ;  /* 0x00000000000779c3 */ /* 0x000e620000008800 */
[----:B------:R-:W-:Y:S01]  /*93f0*/  ULEA UR6, UR52, UR45, 0x3 ;  /* 0x0000002d34067291 */ /* 0x000fe2000f8e18ff */
[----:B------:R-:W-:-:S04]  /*9400*/  DEPBAR.LE SB0, 0x0 ;  /* 0x000080000000791a */ /* 0x000fc80000000000 */
[----:B------:R-:W-:-:S04]  /*9410*/  UIADD3 UR6, UPT, UPT, UR6, 0x248, URZ ;  /* 0x0000024806067890 */ /* 0x000fc8000fffe0ff */
[----:B-1----:R-:W-:-:S09]  /*9420*/  UPRMT UR6, UR7, 0x654, UR6 ;  /* 0x0000065407067896 */ /* 0x002fd20008000006 */
[----:B------:R-:W-:Y:S01]  /*9430*/  SYNCS.ARRIVE.TRANS64.RED.A1T0 RZ, [UR6], RZ ;  /* 0x000000ffffff79a7 */ /* 0x000fe20008100406 */
[----:B------:R-:W-:Y:S05]  /*9440*/  EXIT ;  /* 0x000000000000794d */ /* 0x000fea0003800000 */
.L_x_25:
[----:B---3--:R3:W4:Y:S02]  /*9450*/  SYNCS.PHASECHK.TRANS64.TRYWAIT P0, [R0+URZ+0x2e0], R2 ;  /* 0x0002e002000075a7 */ /* 0x00872400080011ff */
[----:B----4-:R-:W-:Y:S05]  /*9460*/  @!P0 NANOSLEEP.SYNCS 0x989680 ;  /* 0x009896800000895d */ /* 0x010fea0003900000 */
[----:B------:R-:W4:Y:S02]  /*9470*/  @!P0 SYNCS.PHASECHK.TRANS64 P0, [R0+URZ+0x2e0], R2 ;  /* 0x0002e002000085a7 */ /* 0x000f2400080010ff */
[----:B----4-:R-:W-:Y:S05]  /*9480*/  @!P0 BRA `(.L_x_25) ;  /* 0xfffffffc00f08947 */ /* 0x010fea000383ffff */
[----:B------:R-:W-:Y:S05]  /*9490*/  BRA `(.L_x_165) ;  /* 0xffffff8c004c7947 */ /* 0x000fea000383ffff */
.L_x_28:
[----:B---3--:R-:W-:-:S07]  /*94a0*/  MOV R0, UR33 ;  /* 0x0000002100007c02 */ /* 0x008fce0008000f00 */
.L_x_166:
[----:B---3--:R3:W4:Y:S02]  /*94b0*/  SYNCS.PHASECHK.TRANS64.TRYWAIT P0, [R0+URZ+0x118], R3 ;  /* 0x00011803000075a7 */ /* 0x00872400080011ff */
[----:B----4-:R-:W-:Y:S05]  /*94c0*/  @!P0 NANOSLEEP.SYNCS 0x989680 ;  /* 0x009896800000895d */ /* 0x010fea0003900000 */
[----:B------:R-:W4:Y:S02]  /*94d0*/  @!P0 SYNCS.PHASECHK.TRANS64 P0, [R0+URZ+0x118], R3 ;  /* 0x00011803000085a7 */ /* 0x000f2400080010ff */
[----:B----4-:R-:W-:Y:S05]  /*94e0*/  @!P0 BRA `(.L_x_166) ;  /* 0xfffffffc00f08947 */ /* 0x010fea000383ffff */
[----:B------:R-:W-:Y:S05]  /*94f0*/  BRA `(.L_x_27) ;  /* 0xffffff8c009c7947 */ /* 0x000fea000383ffff */
.L_x_35:
[----:B--2---:R-:W-:-:S07]  /*9500*/  MOV R0, UR17 ;  /* 0x0000001100007c02 */ /* 0x004fce0008000f00 */
.L_x_167:
[----:B--2---:R2:W3:Y:S02]  /*9510*/  SYNCS.PHASECHK.TRANS64.TRYWAIT P0, [R0+URZ+0x118], R3 ;  /* 0x00011803000075a7 */ /* 0x0044e400080011ff */
[----:B---3--:R-:W-:Y:S05]  /*9520*/  @!P0 NANOSLEEP.SYNCS 0x989680 ;  /* 0x009896800000895d */ /* 0x008fea0003900000 */
[----:B------:R-:W3:Y:S02]  /*9530*/  @!P0 SYNCS.PHASECHK.TRANS64 P0, [R0+URZ+0x118], R3 ;  /* 0x00011803000085a7 */ /* 0x000ee400080010ff */
[----:B---3--:R-:W-:Y:S05]  /*9540*/  @!P0 BRA `(.L_x_167) ;  /* 0xfffffffc00f08947 */ /* 0x008fea000383ffff */
[----:B------:R-:W-:Y:S05]  /*9550*/  BRA `(.L_x_34) ;  /* 0xffffff9000687947 */ /* 0x000fea000383ffff */
.L_x_40:
[----:B-1----:R1:W2:Y:S02]  /*9560*/  SYNCS.PHASECHK.TRANS64.TRYWAIT P0, [R3+URZ+0x270], R0 ;  /* 0x00027000030075a7 */ /* 0x0022a400080011ff */
[----:B--2---:R-:W-:Y:S05]  /*9570*/  @!P0 NANOSLEEP.SYNCS 0x989680 ;  /* 0x009896800000895d */ /* 0x004fea0003900000 */
[----:B------:R-:W2:Y:S02]  /*9580*/  @!P0 SYNCS.PHASECHK.TRANS64 P0, [R3+URZ+0x270], R0 ;  /* 0x00027000030085a7 */ /* 0x000ea400080010ff */
[----:B--2---:R-:W-:Y:S05]  /*9590*/  @!P0 BRA `(.L_x_40) ;  /* 0xfffffffc00f08947 */ /* 0x004fea000383ffff */
[----:B------:R-:W-:Y:S05]  /*95a0*/  BRA `(.L_x_168) ;  /* 0xffffff94000c7947 */ /* 0x000fea000383ffff */
.L_x_44:
[----:B------:R-:W-:-:S07]  /*95b0*/  MOV R0, UR4 ;  /* 0x0000000400007c02 */ /* 0x000fce0008000f00 */
.L_x_169:
[----:B-1----:R1:W2:Y:S02]  /*95c0*/  SYNCS.PHASECHK.TRANS64.TRYWAIT P0, [R0+URZ], R2 ;  /* 0x00000002000075a7 */ /* 0x0022a400080011ff */
[----:B--2---:R-:W-:Y:S05]  /*95d0*/  @!P0 NANOSLEEP.SYNCS 0x989680 ;  /* 0x009896800000895d */ /* 0x004fea0003900000 */
[----:B------:R-:W2:Y:S02]  /*95e0*/  @!P0 SYNCS.PHASECHK.TRANS64 P0, [R0+URZ], R2 ;  /* 0x00000002000085a7 */ /* 0x000ea400080010ff */
[----:B--2---:R-:W-:Y:S05]  /*95f0*/  @!P0 BRA `(.L_x_169) ;  /* 0xfffffffc00f08947 */ /* 0x004fea000383ffff */
[----:B------:R-:W-:Y:S05]  /*9600*/  BRA `(.L_x_170) ;  /* 0xffffff9800b87947 */ /* 0x000fea000383ffff */
.L_x_45:
[----:B------:R-:W-:-:S07]  /*9610*/  MOV R0, UR5 ;  /* 0x0000000500007c02 */ /* 0x000fce0008000f00 */
.L_x_171:
[----:B-1----:R1:W2:Y:S02]  /*9620*/  SYNCS.PHASECHK.TRANS64.TRYWAIT P0, [R0+URZ], R3 ;  /* 0x00000003000075a7 */ /* 0x0022a400080011ff */
[----:B--2---:R-:W-:Y:S05]  /*9630*/  @!P0 NANOSLEEP.SYNCS 0x989680 ;  /* 0x009896800000895d */ /* 0x004fea0003900000 */
[----:B------:R-:W2:Y:S02]  /*9640*/  @!P0 SYNCS.PHASECHK.TRANS64 P0, [R0+URZ], R3 ;  /* 0x00000003000085a7 */ /* 0x000ea400080010ff */
[----:B--2---:R-:W-:Y:S05]  /*9650*/  @!P0 BRA `(.L_x_171) ;  /* 0xfffffffc00f08947 */ /* 0x004fea000383ffff */
[----:B------:R-:W-:Y:S05]  /*9660*/  BRA `(.L_x_172) ;  /* 0xffffff9800c47947 */ /* 0x000fea000383ffff */
.L_x_46:
[----:B------:R-:W-:-:S07]  /*9670*/  MOV R0, UR5 ;  /* 0x0000000500007c02 */ /* 0x000fce0008000f00 */
.L_x_173:
[----:B-1----:R1:W2:Y:S02]  /*9680*/  SYNCS.PHASECHK.TRANS64.TRYWAIT P0, [R0+URZ], R3 ;  /* 0x00000003000075a7 */ /* 0x0022a400080011ff */
[----:B--2---:R-:W-:Y:S05]  /*9690*/  @!P0 NANOSLEEP.SYNCS 0x989680 ;  /* 0x009896800000895d */ /* 0x004fea0003900000 */
[----:B------:R-:W2:Y:S02]  /*96a0*/  @!P0 SYNCS.PHASECHK.TRANS64 P0, [R0+URZ], R3 ;  /* 0x00000003000085a7 */ /* 0x000ea400080010ff */
[----:B--2---:R-:W-:Y:S05]  /*96b0*/  @!P0 BRA `(.L_x_173) ;  /* 0xfffffffc00f08947 */ /* 0x004fea000383ffff */
[----:B------:R-:W-:Y:S05]  /*96c0*/  BRA `(.L_x_174) ;  /* 0xffffff9800d07947 */ /* 0x000fea000383ffff */
.L_x_47:
[----:B------:R-:W-:-:S07]  /*96d0*/  MOV R0, UR5 ;  /* 0x0000000500007c02 */ /* 0x000fce0008000f00 */
.L_x_175:
[----:B-1----:R1:W2:Y:S02]  /*96e0*/  SYNCS.PHASECHK.TRANS64.TRYWAIT P0, [R0+URZ], R3 ;  /* 0x00000003000075a7 */ /* 0x0022a400080011ff */
[----:B--2---:R-:W-:Y:S05]  /*96f0*/  @!P0 NANOSLEEP.SYNCS 0x989680 ;  /* 0x009896800000895d */ /* 0x004fea0003900000 */
[----:B------:R-:W2:Y:S02]  /*9700*/  @!P0 SYNCS.PHASECHK.TRANS64 P0, [R0+URZ], R3 ;  /* 0x00000003000085a7 */ /* 0x000ea400080010ff */
[----:B--2---:R-:W-:Y:S05]  /*9710*/  @!P0 BRA `(.L_x_175) ;  /* 0xfffffffc00f08947 */ /* 0x004fea000383ffff */
[----:B------:R-:W-:Y:S05]  /*9720*/  BRA `(.L_x_176) ;  /* 0xffffff9800dc7947 */ /* 0x000fea000383ffff */
.L_x_48:
[----:B------:R-:W-:-:S07]  /*9730*/  MOV R0, UR5 ;  /* 0x0000000500007c02 */ /* 0x000fce0008000f00 */
.L_x_177:
[----:B-1----:R1:W2:Y:S02]  /*9740*/  SYNCS.PHASECHK.TRANS64.TRYWAIT P0, [R0+URZ], R3 ;  /* 0x00000003000075a7 */ /* 0x0022a400080011ff */
[----:B--2---:R-:W-:Y:S05]  /*9750*/  @!P0 NANOSLEEP.SYNCS 0x989680 ;  /* 0x009896800000895d */ /* 0x004fea0003900000 */
[----:B------:R-:W2:Y:S02]  /*9760*/  @!P0 SYNCS.PHASECHK.TRANS64 P0, [R0+URZ], R3 ;  /* 0x00000003000085a7 */ /* 0x000ea400080010ff */
[----:B--2---:R-:W-:Y:S05]  /*9770*/  @!P0 BRA `(.L_x_177) ;  /* 0xfffffffc00f08947 */ /* 0x004fea000383ffff */
[----:B------:R-:W-:Y:S05]  /*9780*/  BRA `(.L_x_178) ;  /* 0xffffff9800e87947 */ /* 0x000fea000383ffff */
.L_x_49:
[----:B------:R-:W-:-:S07]  /*9790*/  MOV R0, UR5 ;  /* 0x0000000500007c02 */ /* 0x000fce0008000f00 */
.L_x_179:
[----:B-1----:R1:W2:Y:S02]  /*97a0*/  SYNCS.PHASECHK.TRANS64.TRYWAIT P0, [R0+URZ], R3 ;  /* 0x00000003000075a7 */ /* 0x0022a400080011ff */
[----:B--2---:R-:W-:Y:S05]  /*97b0*/  @!P0 NANOSLEEP.SYNCS 0x989680 ;  /* 0x009896800000895d */ /* 0x004fea0003900000 */
[----:B------:R-:W2:Y:S02]  /*97c0*/  @!P0 SYNCS.PHASECHK.TRANS64 P0, [R0+URZ], R3 ;  /* 0x00000003000085a7 */ /* 0x000ea400080010ff */
[----:B--2---:R-:W-:Y:S05]  /*97d0*/  @!P0 BRA `(.L_x_179) ;  /* 0xfffffffc00f08947 */ /* 0x004fea000383ffff */
[----:B------:R-:W-:Y:S05]  /*97e0*/  BRA `(.L_x_180) ;  /* 0xffffff9800f47947 */ /* 0x000fea000383ffff */
.L_x_50:
[----:B------:R-:W-:-:S07]  /*97f0*/  MOV R0, UR5 ;  /* 0x0000000500007c02 */ /* 0x000fce0008000f00 */
.L_x_181:
[----:B-1----:R1:W2:Y:S02]  /*9800*/  SYNCS.PHASECHK.TRANS64.TRYWAIT P0, [R0+URZ], R3 ;  /* 0x00000003000075a7 */ /* 0x0022a400080011ff */
[----:B--2---:R-:W-:Y:S05]  /*9810*/  @!P0 NANOSLEEP.SYNCS 0x989680 ;  /* 0x009896800000895d */ /* 0x004fea0003900000 */
[----:B------:R-:W2:Y:S02]  /*9820*/  @!P0 SYNCS.PHASECHK.TRANS64 P0, [R0+URZ], R3 ;  /* 0x00000003000085a7 */ /* 0x000ea400080010ff */
[----:B--2---:R-:W-:Y:S05]  /*9830*/  @!P0 BRA `(.L_x_181) ;  /* 0xfffffffc00f08947 */ /* 0x004fea000383ffff */
[----:B------:R-:W-:Y:S05]  /*9840*/  BRA `(.L_x_182) ;  /* 0xffffff9c00007947 */ /* 0x000fea000383ffff */
.L_x_51:
[----:B------:R-:W-:-:S07]  /*9850*/  MOV R0, UR5 ;  /* 0x0000000500007c02 */ /* 0x000fce0008000f00 */
.L_x_183:
[----:B-1----:R1:W2:Y:S02]  /*9860*/  SYNCS.PHASECHK.TRANS64.TRYWAIT P0, [R0+URZ], R3 ;  /* 0x00000003000075a7 */ /* 0x0022a400080011ff */
[----:B--2---:R-:W-:Y:S05]  /*9870*/  @!P0 NANOSLEEP.SYNCS 0x989680 ;  /* 0x009896800000895d */ /* 0x004fea0003900000 */
[----:B------:R-:W2:Y:S02]  /*9880*/  @!P0 SYNCS.PHASECHK.TRANS64 P0, [R0+URZ], R3 ;  /* 0x00000003000085a7 */ /* 0x000ea400080010ff */
[----:B--2---:R-:W-:Y:S05]  /*9890*/  @!P0 BRA `(.L_x_183) ;  /* 0xfffffffc00f08947 */ /* 0x004fea000383ffff */
[----:B------:R-:W-:Y:S05]  /*98a0*/  BRA `(.L_x_184) ;  /* 0xffffff9c000c7947 */ /* 0x000fea000383ffff */
.L_x_52:
[----:B------:R-:W-:-:S07]  /*98b0*/  MOV R0, UR5 ;  /* 0x0000000500007c02 */ /* 0x000fce0008000f00 */
.L_x_185:
[----:B-1----:R1:W2:Y:S02]  /*98c0*/  SYNCS.PHASECHK.TRANS64.TRYWAIT P0, [R0+URZ], R3 ;  /* 0x00000003000075a7 */ /* 0x0022a400080011ff */
[----:B--2---:R-:W-:Y:S05]  /*98d0*/  @!P0 NANOSLEEP.SYNCS 0x989680 ;  /* 0x009896800000895d */ /* 0x004fea0003900000 */
[----:B------:R-:W2:Y:S02]  /*98e0*/  @!P0 SYNCS.PHASECHK.TRANS64 P0, [R0+URZ], R3 ;  /* 0x00000003000085a7 */ /* 0x000ea400080010ff */
[----:B--2---:R-:W-:Y:S05]  /*98f0*/  @!P0 BRA `(.L_x_185) ;  /* 0xfffffffc00f08947 */ /* 0x004fea000383ffff */
[----:B------:R-:W-:Y:S05]  /*9900*/  BRA `(.L_x_186) ;  /* 0xffffff9c00187947 */ /* 0x000fea000383ffff */
.L_x_53:
[----:B------:R-:W-:-:S07]  /*9910*/  MOV R0, UR5 ;  /* 0x0000000500007c02 */ /* 0x000fce0008000f00 */
.L_x_187:
[----:B-1----:R1:W2:Y:S02]  /*9920*/  SYNCS.PHASECHK.TRANS64.TRYWAIT P0, [R0+URZ], R3 ;  /* 0x00000003000075a7 */ /* 0x0022a400080011ff */
[----:B--2---:R-:W-:Y:S05]  /*9930*/  @!P0 NANOSLEEP.SYNCS 0x989680 ;  /* 0x009896800000895d */ /* 0x004fea0003900000 */
[----:B------:R-:W2:Y:S02]  /*9940*/  @!P0 SYNCS.PHASECHK.TRANS64 P0, [R0+URZ], R3 ;  /* 0x00000003000085a7 */ /* 0x000ea400080010ff */
[----:B--2---:R-:W-:Y:S05]  /*9950*/  @!P0 BRA `(.L_x_187) ;  /* 0xfffffffc00f08947 */ /* 0x004fea000383ffff */
[----:B------:R-:W-:Y:S05]  /*9960*/  BRA `(.L_x_188) ;  /* 0xffffff9c00247947 */ /* 0x000fea000383ffff */
.L_x_54:
[----:B------:R-:W-:-:S07]  /*9970*/  MOV R0, UR5 ;  /* 0x0000000500007c02 */ /* 0x000fce0008000f00 */
.L_x_189:
[----:B-1----:R1:W2:Y:S02]  /*9980*/  SYNCS.PHASECHK.TRANS64.TRYWAIT P0, [R0+URZ], R3 ;  /* 0x00000003000075a7 */ /* 0x0022a400080011ff */
[----:B--2---:R-:W-:Y:S05]  /*9990*/  @!P0 NANOSLEEP.SYNCS 0x989680 ;  /* 0x009896800000895d */ /* 0x004fea0003900000 */
[----:B------:R-:W2:Y:S02]  /*99a0*/  @!P0 SYNCS.PHASECHK.TRANS64 P0, [R0+URZ], R3 ;  /* 0x00000003000085a7 */ /* 0x000ea400080010ff */
[----:B--2---:R-:W-:Y:S05]  /*99b0*/  @!P0 BRA `(.L_x_189) ;  /* 0xfffffffc00f08947 */ /* 0x004fea000383ffff */
[----:B------:R-:W-:Y:S05]  /*99c0*/  BRA `(.L_x_190) ;  /* 0xffffff9c00307947 */ /* 0x000fea000383ffff */
.L_x_55:
[----:B------:R-:W-:-:S07]  /*99d0*/  MOV R0, UR5 ;  /* 0x0000000500007c02 */ /* 0x000fce0008000f00 */
.L_x_191:
[----:B-1----:R1:W2:Y:S02]  /*99e0*/  SYNCS.PHASECHK.TRANS64.TRYWAIT P0, [R0+URZ], R3 ;  /* 0x00000003000075a7 */ /* 0x0022a400080011ff */
[----:B--2---:R-:W-:Y:S05]  /*99f0*/  @!P0 NANOSLEEP.SYNCS 0x989680 ;  /* 0x009896800000895d */ /* 0x004fea0003900000 */
[----:B------:R-:W2:Y:S02]  /*9a00*/  @!P0 SYNCS.PHASECHK.TRANS64 P0, [R0+URZ], R3 ;  /* 0x00000003000085a7 */ /* 0x000ea400080010ff */
[----:B--2---:R-:W-:Y:S05]  /*9a10*/  @!P0 BRA `(.L_x_191) ;  /* 0xfffffffc00f08947 */ /* 0x004fea000383ffff */
[----:B------:R-:W-:Y:S05]  /*9a20*/  BRA `(.L_x_192) ;  /* 0xffffff9c003c7947 */ /* 0x000fea000383ffff */
.L_x_56:
[----:B------:R-:W-:-:S07]  /*9a30*/  MOV R0, UR5 ;  /* 0x0000000500007c02 */ /* 0x000fce0008000f00 */
.L_x_193:
[----:B-1----:R1:W2:Y:S02]  /*9a40*/  SYNCS.PHASECHK.TRANS64.TRYWAIT P0, [R0+URZ], R3 ;  /* 0x00000003000075a7 */ /* 0x0022a400080011ff */
[----:B--2---:R-:W-:Y:S05]  /*9a50*/  @!P0 NANOSLEEP.SYNCS 0x989680 ;  /* 0x009896800000895d */ /* 0x004fea0003900000 */
[----:B------:R-:W2:Y:S02]  /*9a60*/  @!P0 SYNCS.PHASECHK.TRANS64 P0, [R0+URZ], R3 ;  /* 0x00000003000085a7 */ /* 0x000ea400080010ff */
[----:B--2---:R-:W-:Y:S05]  /*9a70*/  @!P0 BRA `(.L_x_193) ;  /* 0xfffffffc00f08947 */ /* 0x004fea000383ffff */
[----:B------:R-:W-:Y:S05]  /*9a80*/  BRA `(.L_x_194) ;  /* 0xffffff9c00487947 */ /* 0x000fea000383ffff */
.L_x_57:
[----:B------:R-:W-:-:S07]  /*9a90*/  MOV R0, UR5 ;  /* 0x0000000500007c02 */ /* 0x000fce0008000f00 */
.L_x_195:
[----:B-1----:R1:W2:Y:S02]  /*9aa0*/  SYNCS.PHASECHK.TRANS64.TRYWAIT P0, [R0+URZ], R3 ;  /* 0x00000003000075a7 */ /* 0x0022a400080011ff */
[----:B--2---:R-:W-:Y:S05]  /*9ab0*/  @!P0 NANOSLEEP.SYNCS 0x989680 ;  /* 0x009896800000895d */ /* 0x004fea0003900000 */
[----:B------:R-:W2:Y:S02]  /*9ac0*/  @!P0 SYNCS.PHASECHK.TRANS64 P0, [R0+URZ], R3 ;  /* 0x00000003000085a7 */ /* 0x000ea400080010ff */
[----:B--2---:R-:W-:Y:S05]  /*9ad0*/  @!P0 BRA `(.L_x_195) ;  /* 0xfffffffc00f08947 */ /* 0x004fea000383ffff */
[----:B------:R-:W-:Y:S05]  /*9ae0*/  BRA `(.L_x_196) ;  /* 0xffffff9c00547947 */ /* 0x000fea000383ffff */
.L_x_58:
[----:B------:R-:W-:-:S07]  /*9af0*/  MOV R0, UR5 ;  /* 0x0000000500007c02 */ /* 0x000fce0008000f00 */
.L_x_197:
[----:B-1----:R1:W2:Y:S02]  /*9b00*/  SYNCS.PHASECHK.TRANS64.TRYWAIT P0, [R0+URZ], R3 ;  /* 0x00000003000075a7 */ /* 0x0022a400080011ff */
[----:B--2---:R-:W-:Y:S05]  /*9b10*/  @!P0 NANOSLEEP.SYNCS 0x989680 ;  /* 0x009896800000895d */ /* 0x004fea0003900000 */
[----:B------:R-:W2:Y:S02]  /*9b20*/  @!P0 SYNCS.PHASECHK.TRANS64 P0, [R0+URZ], R3 ;  /* 0x00000003000085a7 */ /* 0x000ea400080010ff */
[----:B--2---:R-:W-:Y:S05]  /*9b30*/  @!P0 BRA `(.L_x_197) ;  /* 0xfffffffc00f08947 */ /* 0x004fea000383ffff */
[----:B------:R-:W-:Y:S05]  /*9b40*/  BRA `(.L_x_198) ;  /* 0xffffff9c00607947 */ /* 0x000fea000383ffff */
.L_x_59:
[----:B------:R-:W-:-:S07]  /*9b50*/  MOV R0, UR5 ;  /* 0x0000000500007c02 */ /* 0x000fce0008000f00 */
.L_x_199:
[----:B-1----:R1:W2:Y:S02]  /*9b60*/  SYNCS.PHASECHK.TRANS64.TRYWAIT P0, [R0+URZ], R3 ;  /* 0x00000003000075a7 */ /* 0x0022a400080011ff */
[----:B--2---:R-:W-:Y:S05]  /*9b70*/  @!P0 NANOSLEEP.SYNCS 0x989680 ;  /* 0x009896800000895d */ /* 0x004fea0003900000 */
[----:B------:R-:W2:Y:S02]  /*9b80*/  @!P0 SYNCS.PHASECHK.TRANS64 P0, [R0+URZ], R3 ;  /* 0x00000003000085a7 */ /* 0x000ea400080010ff */
[----:B--2---:R-:W-:Y:S05]  /*9b90*/  @!P0 BRA `(.L_x_199) ;  /* 0xfffffffc00f08947 */ /* 0x004fea000383ffff */
[----:B------:R-:W-:Y:S05]  /*9ba0*/  BRA `(.L_x_200) ;  /* 0xffffff9c006c7947 */ /* 0x000fea000383ffff */
.L_x_60:
[----:B------:R-:W-:-:S07]  /*9bb0*/  MOV R0, UR5 ;  /* 0x0000000500007c02 */ /* 0x000fce0008000f00 */
.L_x_201:
[----:B-1----:R1:W2:Y:S02]  /*9bc0*/  SYNCS.PHASECHK.TRANS64.TRYWAIT P0, [R0+URZ], R3 ;  /* 0x00000003000075a7 */ /* 0x0022a400080011ff */
[----:B--2---:R-:W-:Y:S05]  /*9bd0*/  @!P0 NANOSLEEP.SYNCS 0x989680 ;  /* 0x009896800000895d */ /* 0x004fea0003900000 */
[----:B------:R-:W2:Y:S02]  /*9be0*/  @!P0 SYNCS.PHASECHK.TRANS64 P0, [R0+URZ], R3 ;  /* 0x00000003000085a7 */ /* 0x000ea400080010ff */
[----:B--2---:R-:W-:Y:S05]  /*9bf0*/  @!P0 BRA `(.L_x_201) ;  /* 0xfffffffc00f08947 */ /* 0x004fea000383ffff */
[----:B------:R-:W-:Y:S05]  /*9c00*/  BRA `(.L_x_202) ;  /* 0xffffff9c00787947 */ /* 0x000fea000383ffff */
.L_x_61:
[----:B------:R-:W-:-:S07]  /*9c10*/  MOV R0, UR5 ;  /* 0x0000000500007c02 */ /* 0x000fce0008000f00 */
.L_x_203:
[----:B-1----:R1:W2:Y:S02]  /*9c20*/  SYNCS.PHASECHK.TRANS64.TRYWAIT P0, [R0+URZ], R3 ;  /* 0x00000003000075a7 */ /* 0x0022a400080011ff */
[----:B--2---:R-:W-:Y:S05]  /*9c30*/  @!P0 NANOSLEEP.SYNCS 0x989680 ;  /* 0x009896800000895d */ /* 0x004fea0003900000 */
[----:B------:R-:W2:Y:S02]  /*9c40*/  @!P0 SYNCS.PHASECHK.TRANS64 P0, [R0+URZ], R3 ;  /* 0x00000003000085a7 */ /* 0x000ea400080010ff */
[----:B--2---:R-:W-:Y:S05]  /*9c50*/  @!P0 BRA `(.L_x_203) ;  /* 0xfffffffc00f08947 */ /* 0x004fea000383ffff */
[----:B------:R-:W-:Y:S05]  /*9c60*/  BRA `(.L_x_204) ;  /* 0xffffff9c00847947 */ /* 0x000fea000383ffff */
.L_x_62:
[----:B------:R-:W-:-:S07]  /*9c70*/  MOV R0, UR5 ;  /* 0x0000000500007c02 */ /* 0x000fce0008000f00 */
.L_x_205:
[----:B-1----:R1:W2:Y:S02]  /*9c80*/  SYNCS.PHASECHK.TRANS64.TRYWAIT P0, [R0+URZ], R3 ;  /* 0x00000003000075a7 */ /* 0x0022a400080011ff */
[----:B--2---:R-:W-:Y:S05]  /*9c90*/  @!P0 NANOSLEEP.SYNCS 0x989680 ;  /* 0x009896800000895d */ /* 0x004fea0003900000 */
[----:B------:R-:W2:Y:S02]  /*9ca0*/  @!P0 SYNCS.PHASECHK.TRANS64 P0, [R0+URZ], R3 ;  /* 0x00000003000085a7 */ /* 0x000ea400080010ff */
[----:B--2---:R-:W-:Y:S05]  /*9cb0*/  @!P0 BRA `(.L_x_205) ;  /* 0xfffffffc00f08947 */ /* 0x004fea000383ffff */
[----:B------:R-:W-:Y:S05]  /*9cc0*/  BRA `(.L_x_206) ;  /* 0xffffff9c00907947 */ /* 0x000fea000383ffff */
.L_x_63:
[----:B------:R-:W-:-:S07]  /*9cd0*/  MOV R0, UR5 ;  /* 0x0000000500007c02 */ /* 0x000fce0008000f00 */
.L_x_207:
[----:B-1----:R1:W2:Y:S02]  /*9ce0*/  SYNCS.PHASECHK.TRANS64.TRYWAIT P0, [R0+URZ], R3 ;  /* 0x00000003000075a7 */ /* 0x0022a400080011ff */
[----:B--2---:R-:W-:Y:S05]  /*9cf0*/  @!P0 NANOSLEEP.SYNCS 0x989680 ;  /* 0x009896800000895d */ /* 0x004fea0003900000 */
[----:B------:R-:W2:Y:S02]  /*9d00*/  @!P0 SYNCS.PHASECHK.TRANS64 P0, [R0+URZ], R3 ;  /* 0x00000003000085a7 */ /* 0x000ea400080010ff */
[----:B--2---:R-:W-:Y:S05]  /*9d10*/  @!P0 BRA `(.L_x_207) ;  /* 0xfffffffc00f08947 */ /* 0x004fea000383ffff */
[----:B------:R-:W-:Y:S05]  /*9d20*/  BRA `(.L_x_208) ;  /* 0xffffff9c009c7947 */ /* 0x000fea000383ffff */
.L_x_64:
[----:B------:R-:W-:-:S07]  /*9d30*/  MOV R0, UR5 ;  /* 0x0000000500007c02 */ /* 0x000fce0008000f00 */
.L_x_209:
[----:B-1----:R1:W2:Y:S02]  /*9d40*/  SYNCS.PHASECHK.TRANS64.TRYWAIT P0, [R0+URZ], R3 ;  /* 0x00000003000075a7 */ /* 0x0022a400080011ff */
[----:B--2---:R-:W-:Y:S05]  /*9d50*/  @!P0 NANOSLEEP.SYNCS 0x989680 ;  /* 0x009896800000895d */ /* 0x004fea0003900000 */
[----:B------:R-:W2:Y:S02]  /*9d60*/  @!P0 SYNCS.PHASECHK.TRANS64 P0, [R0+URZ], R3 ;  /* 0x00000003000085a7 */ /* 0x000ea400080010ff */
[----:B--2---:R-:W-:Y:S05]  /*9d70*/  @!P0 BRA `(.L_x_209) ;  /* 0xfffffffc00f08947 */ /* 0x004fea000383ffff */
[----:B------:R-:W-:Y:S05]  /*9d80*/  BRA `(.L_x_210) ;  /* 0xffffff9c00a87947 */ /* 0x000fea000383ffff */
.L_x_65:
[----:B------:R-:W-:-:S07]  /*9d90*/  MOV R0, UR5 ;  /* 0x0000000500007c02 */ /* 0x000fce0008000f00 */
.L_x_211:
[----:B-1----:R1:W2:Y:S02]  /*9da0*/  SYNCS.PHASECHK.TRANS64.TRYWAIT P0, [R0+URZ], R3 ;  /* 0x00000003000075a7 */ /* 0x0022a400080011ff */
[----:B--2---:R-:W-:Y:S05]  /*9db0*/  @!P0 NANOSLEEP.SYNCS 0x989680 ;  /* 0x009896800000895d */ /* 0x004fea0003900000 */
[----:B------:R-:W2:Y:S02]  /*9dc0*/  @!P0 SYNCS.PHASECHK.TRANS64 P0, [R0+URZ], R3 ;  /* 0x00000003000085a7 */ /* 0x000ea400080010ff */
[----:B--2---:R-:W-:Y:S05]  /*9dd0*/  @!P0 BRA `(.L_x_211) ;  /* 0xfffffffc00f08947 */ /* 0x004fea000383ffff */
[----:B------:R-:W-:Y:S05]  /*9de0*/  BRA `(.L_x_212) ;  /* 0xffffff9c00b47947 */ /* 0x000fea000383ffff */
.L_x_66:
[----:B------:R-:W-:-:S07]  /*9df0*/  MOV R0, UR5 ;  /* 0x0000000500007c02 */ /* 0x000fce0008000f00 */
.L_x_213:
[----:B-1----:R1:W2:Y:S02]  /*9e00*/  SYNCS.PHASECHK.TRANS64.TRYWAIT P0, [R0+URZ], R3 ;  /* 0x00000003000075a7 */ /* 0x0022a400080011ff */
[----:B--2---:R-:W-:Y:S05]  /*9e10*/  @!P0 NANOSLEEP.SYNCS 0x989680 ;  /* 0x009896800000895d */ /* 0x004fea0003900000 */
[----:B------:R-:W2:Y:S02]  /*9e20*/  @!P0 SYNCS.PHASECHK.TRANS64 P0, [R0+URZ], R3 ;  /* 0x00000003000085a7 */ /* 0x000ea400080010ff */
[----:B--2---:R-:W-:Y:S05]  /*9e30*/  @!P0 BRA `(.L_x_213) ;  /* 0xfffffffc00f08947 */ /* 0x004fea000383ffff */
[----:B------:R-:W-:Y:S05]  /*9e40*/  BRA `(.L_x_214) ;  /* 0xffffff9c00c07947 */ /* 0x000fea000383ffff */
.L_x_67:
[----:B------:R-:W-:-:S07]  /*9e50*/  MOV R0, UR5 ;  /* 0x0000000500007c02 */ /* 0x000fce0008000f00 */
.L_x_215:
[----:B-1----:R1:W2:Y:S02]  /*9e60*/  SYNCS.PHASECHK.TRANS64.TRYWAIT P0, [R0+URZ], R3 ;  /* 0x00000003000075a7 */ /* 0x0022a400080011ff */
[----:B--2---:R-:W-:Y:S05]  /*9e70*/  @!P0 NANOSLEEP.SYNCS 0x989680 ;  /* 0x009896800000895d */ /* 0x004fea0003900000 */
[----:B------:R-:W2:Y:S02]  /*9e80*/  @!P0 SYNCS.PHASECHK.TRANS64 P0, [R0+URZ], R3 ;  /* 0x00000003000085a7 */ /* 0x000ea400080010ff */
[----:B--2---:R-:W-:Y:S05]  /*9e90*/  @!P0 BRA `(.L_x_215) ;  /* 0xfffffffc00f08947 */ /* 0x004fea000383ffff */
[----:B------:R-:W-:Y:S05]  /*9ea0*/  BRA `(.L_x_216) ;  /* 0xffffff9c00cc7947 */ /* 0x000fea000383ffff */
.L_x_68:
[----:B------:R-:W-:-:S07]  /*9eb0*/  MOV R0, UR5 ;  /* 0x0000000500007c02 */ /* 0x000fce0008000f00 */
.L_x_217:
[----:B-1----:R1:W2:Y:S02]  /*9ec0*/  SYNCS.PHASECHK.TRANS64.TRYWAIT P0, [R0+URZ], R3 ;  /* 0x00000003000075a7 */ /* 0x0022a400080011ff */
[----:B--2---:R-:W-:Y:S05]  /*9ed0*/  @!P0 NANOSLEEP.SYNCS 0x989680 ;  /* 0x009896800000895d */ /* 0x004fea0003900000 */
[----:B------:R-:W2:Y:S02]  /*9ee0*/  @!P0 SYNCS.PHASECHK.TRANS64 P0, [R0+URZ], R3 ;  /* 0x00000003000085a7 */ /* 0x000ea400080010ff */
[----:B--2---:R-:W-:Y:S05]  /*9ef0*/  @!P0 BRA `(.L_x_217) ;  /* 0xfffffffc00f08947 */ /* 0x004fea000383ffff */
[----:B------:R-:W-:Y:S05]  /*9f00*/  BRA `(.L_x_218) ;  /* 0xffffff9c00d87947 */ /* 0x000fea000383ffff */
.L_x_69:
[----:B------:R-:W-:-:S07]  /*9f10*/  MOV R0, UR5 ;  /* 0x0000000500007c02 */ /* 0x000fce0008000f00 */
.L_x_219:
[----:B-1----:R1:W2:Y:S02]  /*9f20*/  SYNCS.PHASECHK.TRANS64.TRYWAIT P0, [R0+URZ], R3 ;  /* 0x00000003000075a7 */ /* 0x0022a400080011ff */
[----:B--2---:R-:W-:Y:S05]  /*9f30*/  @!P0 NANOSLEEP.SYNCS 0x989680 ;  /* 0x009896800000895d */ /* 0x004fea0003900000 */
[----:B------:R-:W2:Y:S02]  /*9f40*/  @!P0 SYNCS.PHASECHK.TRANS64 P0, [R0+URZ], R3 ;  /* 0x00000003000085a7 */ /* 0x000ea400080010ff */
[----:B--2---:R-:W-:Y:S05]  /*9f50*/  @!P0 BRA `(.L_x_219) ;  /* 0xfffffffc00f08947 */ /* 0x004fea000383ffff */
[----:B------:R-:W-:Y:S05]  /*9f60*/  BRA `(.L_x_220) ;  /* 0xffffff9c00e47947 */ /* 0x000fea000383ffff */
.L_x_70:
[----:B------:R-:W-:-:S07]  /*9f70*/  MOV R0, UR5 ;  /* 0x0000000500007c02 */ /* 0x000fce0008000f00 */
.L_x_221:
[----:B-1----:R1:W2:Y:S02]  /*9f80*/  SYNCS.PHASECHK.TRANS64.TRYWAIT P0, [R0+URZ], R3 ;  /* 0x00000003000075a7 */ /* 0x0022a400080011ff */
[----:B--2---:R-:W-:Y:S05]  /*9f90*/  @!P0 NANOSLEEP.SYNCS 0x989680 ;  /* 0x009896800000895d */ /* 0x004fea0003900000 */
[----:B------:R-:W2:Y:S02]  /*9fa0*/  @!P0 SYNCS.PHASECHK.TRANS64 P0, [R0+URZ], R3 ;  /* 0x00000003000085a7 */ /* 0x000ea400080010ff */
[----:B--2---:R-:W-:Y:S05]  /*9fb0*/  @!P0 BRA `(.L_x_221) ;  /* 0xfffffffc00f08947 */ /* 0x004fea000383ffff */
[----:B------:R-:W-:Y:S05]  /*9fc0*/  BRA `(.L_x_222) ;  /* 0xffffff9c00f07947 */ /* 0x000fea000383ffff */
.L_x_71:
[----:B------:R-:W-:-:S07]  /*9fd0*/  MOV R0, UR5 ;  /* 0x0000000500007c02 */ /* 0x000fce0008000f00 */
.L_x_223:
[----:B-1----:R1:W2:Y:S02]  /*9fe0*/  SYNCS.PHASECHK.TRANS64.TRYWAIT P0, [R0+URZ], R3 ;  /* 0x00000003000075a7 */ /* 0x0022a400080011ff */
[----:B--2---:R-:W-:Y:S05]  /*9ff0*/  @!P0 NANOSLEEP.SYNCS 0x989680 ;  /* 0x009896800000895d */ /* 0x004fea0003900000 */
[----:B------:R-:W2:Y:S02]  /*a000*/  @!P0 SYNCS.PHASECHK.TRANS64 P0, [R0+URZ], R3 ;  /* 0x00000003000085a7 */ /* 0x000ea400080010ff */
[----:B--2---:R-:W-:Y:S05]  /*a010*/  @!P0 BRA `(.L_x_223) ;  /* 0xfffffffc00f08947 */ /* 0x004fea000383ffff */
[----:B------:R-:W-:Y:S05]  /*a020*/  BRA `(.L_x_224) ;  /* 0xffffff9c00fc7947 */ /* 0x000fea000383ffff */
.L_x_72:
[----:B------:R-:W-:-:S07]  /*a030*/  MOV R0, UR5 ;  /* 0x0000000500007c02 */ /* 0x000fce0008000f00 */
.L_x_225:
[----:B-1----:R1:W2:Y:S02]  /*a040*/  SYNCS.PHASECHK.TRANS64.TRYWAIT P0, [R0+URZ], R3 ;  /* 0x00000003000075a7 */ /* 0x0022a400080011ff */
[----:B--2---:R-:W-:Y:S05]  /*a050*/  @!P0 NANOSLEEP.SYNCS 0x989680 ;  /* 0x009896800000895d */ /* 0x004fea0003900000 */
[----:B------:R-:W2:Y:S02]  /*a060*/  @!P0 SYNCS.PHASECHK.TRANS64 P0, [R0+URZ], R3 ;  /* 0x00000003000085a7 */ /* 0x000ea400080010ff */
[----:B--2---:R-:W-:Y:S05]  /*a070*/  @!P0 BRA `(.L_x_225) ;  /* 0xfffffffc00f08947 */ /* 0x004fea000383ffff */
[----:B------:R-:W-:Y:S05]  /*a080*/  BRA `(.L_x_226) ;  /* 0xffffffa000087947 */ /* 0x000fea000383ffff */
.L_x_73:
[----:B------:R-:W-:-:S07]  /*a090*/  MOV R0, UR5 ;  /* 0x0000000500007c02 */ /* 0x000fce0008000f00 */
.L_x_227:
[----:B-1----:R1:W2:Y:S02]  /*a0a0*/  SYNCS.PHASECHK.TRANS64.TRYWAIT P0, [R0+URZ], R3 ;  /* 0x00000003000075a7 */ /* 0x0022a400080011ff */
[----:B--2---:R-:W-:Y:S05]  /*a0b0*/  @!P0 NANOSLEEP.SYNCS 0x989680 ;  /* 0x009896800000895d */ /* 0x004fea0003900000 */
[----:B------:R-:W2:Y:S02]  /*a0c0*/  @!P0 SYNCS.PHASECHK.TRANS64 P0, [R0+URZ], R3 ;  /* 0x00000003000085a7 */ /* 0x000ea400080010ff */
[----:B--2---:R-:W-:Y:S05]  /*a0d0*/  @!P0 BRA `(.L_x_227) ;  /* 0xfffffffc00f08947 */ /* 0x004fea000383ffff */
[----:B------:R-:W-:Y:S05]  /*a0e0*/  BRA `(.L_x_228) ;  /* 0xffffffa000147947 */ /* 0x000fea000383ffff */
.L_x_74:
[----:B------:R-:W-:-:S07]  /*a0f0*/  MOV R0, UR5 ;  /* 0x0000000500007c02 */ /* 0x000fce0008000f00 */
.L_x_229:
[----:B-1----:R1:W2:Y:S02]  /*a100*/  SYNCS.PHASECHK.TRANS64.TRYWAIT P0, [R0+URZ], R3 ;  /* 0x00000003000075a7 */ /* 0x0022a400080011ff */
[----:B--2---:R-:W-:Y:S05]  /*a110*/  @!P0 NANOSLEEP.SYNCS 0x989680 ;  /* 0x009896800000895d */ /* 0x004fea0003900000 */
[----:B------:R-:W2:Y:S02]  /*a120*/  @!P0 SYNCS.PHASECHK.TRANS64 P0, [R0+URZ], R3 ;  /* 0x00000003000085a7 */ /* 0x000ea400080010ff */
[----:B--2---:R-:W-:Y:S05]  /*a130*/  @!P0 BRA `(.L_x_229) ;  /* 0xfffffffc00f08947 */ /* 0x004fea000383ffff */
[----:B------:R-:W-:Y:S05]  /*a140*/  BRA `(.L_x_230) ;  /* 0xffffffa000207947 */ /* 0x000fea000383ffff */
.L_x_75:
[----:B------:R-:W-:-:S07]  /*a150*/  MOV R0, UR5 ;  /* 0x0000000500007c02 */ /* 0x000fce0008000f00 */
.L_x_231:
[----:B-1----:R1:W2:Y:S02]  /*a160*/  SYNCS.PHASECHK.TRANS64.TRYWAIT P0, [R0+URZ], R3 ;  /* 0x00000003000075a7 */ /* 0x0022a400080011ff */
[----:B--2---:R-:W-:Y:S05]  /*a170*/  @!P0 NANOSLEEP.SYNCS 0x989680 ;  /* 0x009896800000895d */ /* 0x004fea0003900000 */
[----:B------:R-:W2:Y:S02]  /*a180*/  @!P0 SYNCS.PHASECHK.TRANS64 P0, [R0+URZ], R3 ;  /* 0x00000003000085a7 */ /* 0x000ea400080010ff */
[----:B--2---:R-:W-:Y:S05]  /*a190*/  @!P0 BRA `(.L_x_231) ;  /* 0xfffffffc00f08947 */ /* 0x004fea000383ffff */
[----:B------:R-:W-:Y:S05]  /*a1a0*/  BRA `(.L_x_232) ;  /* 0xffffffa0002c7947 */ /* 0x000fea000383ffff */
.L_x_76:
[----:B------:R-:W-:-:S07]  /*a1b0*/  MOV R0, UR5 ;  /* 0x0000000500007c02 */ /* 0x000fce0008000f00 */
.L_x_233:
[----:B-1----:R1:W2:Y:S02]  /*a1c0*/  SYNCS.PHASECHK.TRANS64.TRYWAIT P0, [R0+URZ], R3 ;  /* 0x00000003000075a7 */ /* 0x0022a400080011ff */
[----:B--2---:R-:W-:Y:S05]  /*a1d0*/  @!P0 NANOSLEEP.SYNCS 0x989680 ;  /* 0x009896800000895d */ /* 0x004fea0003900000 */
[----:B------:R-:W2:Y:S02]  /*a1e0*/  @!P0 SYNCS.PHASECHK.TRANS64 P0, [R0+URZ], R3 ;  /* 0x00000003000085a7 */ /* 0x000ea400080010ff */
[----:B--2---:R-:W-:Y:S05]  /*a1f0*/  @!P0 BRA `(.L_x_233) ;  /* 0xfffffffc00f08947 */ /* 0x004fea000383ffff */
[----:B------:R-:W-:Y:S05]  /*a200*/  BRA `(.L_x_234) ;  /* 0xffffffa000387947 */ /* 0x000fea000383ffff */
.L_x_77:
[----:B------:R-:W-:-:S07]  /*a210*/  MOV R0, UR5 ;  /* 0x0000000500007c02 */ /* 0x000fce0008000f00 */
.L_x_235:
[----:B-1----:R1:W2:Y:S02]  /*a220*/  SYNCS.PHASECHK.TRANS64.TRYWAIT P0, [R0+URZ], R3 ;  /* 0x00000003000075a7 */ /* 0x0022a400080011ff */
[----:B--2---:R-:W-:Y:S05]  /*a230*/  @!P0 NANOSLEEP.SYNCS 0x989680 ;  /* 0x009896800000895d */ /* 0x004fea0003900000 */
[----:B------:R-:W2:Y:S02]  /*a240*/  @!P0 SYNCS.PHASECHK.TRANS64 P0, [R0+URZ], R3 ;  /* 0x00000003000085a7 */ /* 0x000ea400080010ff */
[----:B--2---:R-:W-:Y:S05]  /*a250*/  @!P0 BRA `(.L_x_235) ;  /* 0xfffffffc00f08947 */ /* 0x004fea000383ffff */
[----:B------:R-:W-:Y:S05]  /*a260*/  BRA `(.L_x_236) ;  /* 0xffffffa000447947 */ /* 0x000fea000383ffff */
.L_x_80:
[----:B-1----:R1:W2:Y:S02]  /*a270*/  SYNCS.PHASECHK.TRANS64.TRYWAIT P0, [R2+URZ+0x2d0], R4 ;  /* 0x0002d004020075a7 */ /* 0x0022a400080011ff */
[----:B--2---:R-:W-:Y:S05]  /*a280*/  @!P0 NANOSLEEP.SYNCS 0x989680 ;  /* 0x009896800000895d */ /* 0x004fea0003900000 */
[----:B------:R-:W2:Y:S02]  /*a290*/  @!P0 SYNCS.PHASECHK.TRANS64 P0, [R2+URZ+0x2d0], R4 ;  /* 0x0002d004020085a7 */ /* 0x000ea400080010ff */
[----:B--2---:R-:W-:Y:S05]  /*a2a0*/  @!P0 BRA `(.L_x_80) ;  /* 0xfffffffc00f08947 */ /* 0x004fea000383ffff */
[----:B------:R-:W-:Y:S05]  /*a2b0*/  BRA `(.L_x_237) ;  /* 0xffffffa000a87947 */ /* 0x000fea000383ffff */
.L_x_81:
[----:B------:R-:W-:-:S07]  /*a2c0*/  MOV R2, UR4 ;  /* 0x0000000400027c02 */ /* 0x000fce0008000f00 */
.L_x_238:
[----:B-1----:R1:W2:Y:S02]  /*a2d0*/  SYNCS.PHASECHK.TRANS64.TRYWAIT P0, [R2+URZ+0x280], R5 ;  /* 0x00028005020075a7 */ /* 0x0022a400080011ff */
[----:B--2---:R-:W-:Y:S05]  /*a2e0*/  @!P0 NANOSLEEP.SYNCS 0x989680 ;  /* 0x009896800000895d */ /* 0x004fea0003900000 */
[----:B------:R-:W2:Y:S02]  /*a2f0*/  @!P0 SYNCS.PHASECHK.TRANS64 P0, [R2+URZ+0x280], R5 ;  /* 0x00028005020085a7 */ /* 0x000ea400080010ff */
[----:B--2---:R-:W-:Y:S05]  /*a300*/  @!P0 BRA `(.L_x_238) ;  /* 0xfffffffc00f08947 */ /* 0x004fea000383ffff */
[----:B------:R-:W-:Y:S05]  /*a310*/  BRA `(.L_x_239) ;  /* 0xffffffa000b87947 */ /* 0x000fea000383ffff */
.L_x_82:
[----:B-1----:R1:W2:Y:S02]  /*a320*/  SYNCS.PHASECHK.TRANS64.TRYWAIT P1, [R2+URZ+0x270], R4 ;  /* 0x00027004020075a7 */ /* 0x0022a400080211ff */
[----:B--2---:R-:W-:Y:S05]  /*a330*/  @!P1 NANOSLEEP.SYNCS 0x989680 ;  /* 0x009896800000995d */ /* 0x004fea0003900000 */
[----:B------:R-:W2:Y:S02]  /*a340*/  @!P1 SYNCS.PHASECHK.TRANS64 P1, [R2+URZ+0x270], R4 ;  /* 0x00027004020095a7 */ /* 0x000ea400080210ff */
[----:B--2---:R-:W-:Y:S05]  /*a350*/  @!P1 BRA `(.L_x_82) ;  /* 0xfffffffc00f09947 */ /* 0x004fea000383ffff */
[----:B------:R-:W-:Y:S05]  /*a360*/  BRA `(.L_x_240) ;  /* 0xffffffa000e87947 */ /* 0x000fea000383ffff */
.L_x_85:
[----:B------:R-:W-:-:S07]  /*a370*/  MOV R0, UR4 ;  /* 0x0000000400007c02 */ /* 0x000fce0008000f00 */
.L_x_241:
[----:B-1----:R1:W2:Y:S02]  /*a380*/  SYNCS.PHASECHK.TRANS64.TRYWAIT P0, [R0+URZ+0x280], R2 ;  /* 0x00028002000075a7 */ /* 0x0022a400080011ff */
[----:B--2---:R-:W-:Y:S05]  /*a390*/  @!P0 NANOSLEEP.SYNCS 0x989680 ;  /* 0x009896800000895d */ /* 0x004fea0003900000 */
[----:B------:R-:W2:Y:S02]  /*a3a0*/  @!P0 SYNCS.PHASECHK.TRANS64 P0, [R0+URZ+0x280], R2 ;  /* 0x00028002000085a7 */ /* 0x000ea400080010ff */
[----:B--2---:R-:W-:Y:S05]  /*a3b0*/  @!P0 BRA `(.L_x_241) ;  /* 0xfffffffc00f08947 */ /* 0x004fea000383ffff */
[----:B------:R-:W-:Y:S05]  /*a3c0*/  BRA `(.L_x_84) ;  /* 0xffffffa4003c7947 */ /* 0x000fea000383ffff */
.L_x_94:
[----:B-1----:R-:W-:-:S04]  /*a3d0*/  MOV R5, UR5 ;  /* 0x0000000500057c02 */ /* 0x002fc80008000f00 */
[----:B------:R1:W2:Y:S03]  /*a3e0*/  SYNCS.PHASECHK.TRANS64.TRYWAIT P0, [R5+URZ+0x8], R6 ;  /* 0x00000806050075a7 */ /* 0x0002a600080011ff */
[----:B--2---:R-:W-:Y:S05]  /*a3f0*/  @!P0 NANOSLEEP.SYNCS 0x989680 ;  /* 0x009896800000895d */ /* 0x004fea0003900000 */
[----:B------:R-:W2:Y:S02]  /*a400*/  @!P0 SYNCS.PHASECHK.TRANS64 P0, [R5+URZ+0x8], R6 ;  /* 0x00000806050085a7 */ /* 0x000ea400080010ff */
[----:B--2---:R-:W-:Y:S05]  /*a410*/  @!P0 BRA `(.L_x_94) ;  /* 0xfffffffc00ec8947 */ /* 0x004fea000383ffff */
[----:B------:R-:W-:Y:S05]  /*a420*/  BRA `(.L_x_93) ;  /* 0xffffffa400f47947 */ /* 0x000fea000383ffff */
.L_x_96:
[----:B------:R-:W-:Y:S01]  /*a430*/  BSSY B0, `(.L_x_242) ;  /* 0x0000006000007945 */ /* 0x000fe20003800000 */
[----:B------:R-:W-:-:S07]  /*a440*/  MOV R15, 0xffffffff ;  /* 0xffffffff000f7802 */ /* 0x000fce0000000f00 */
[----:B-1---5:R-:W-:Y:S05]  /*a450*/  WARPSYNC.COLLECTIVE R15, `(.L_x_243) ;  /* 0x000000000f0c7348 */ /* 0x022fea0003c00000 */
[----:B------:R-:W-:Y:S02]  /*a460*/  ELECT P6, UR79, PT ;  /* 0x00000000004f782f */ /* 0x000fe400038c0000 */
[----:B------:R-:W-:Y:S01]  /*a470*/  MOV R14, UR79 ;  /* 0x0000004f000e7c02 */ /* 0x000fe20008000f00 */
[----:B-1---5:R-:W-:Y:S10]  /*a480*/  ENDCOLLECTIVE ;  /* 0x000000000000791b */ /* 0x022ff40003800000 */
.L_x_243:
[----:B------:R-:W-:Y:S05]  /*a490*/  BSYNC B0 ;  /* 0x0000000000007941 */ /* 0x000fea0003800000 */
.L_x_242:
[----:B------:R-:W-:Y:S05]  /*a4a0*/  BRA `(.L_x_244) ;  /* 0xffffffa800247947 */ /* 0x000fea000383ffff */
.L_x_98:
[----:B-1----:R-:W-:-:S04]  /*a4b0*/  MOV R0, UR5 ;  /* 0x0000000500007c02 */ /* 0x002fc80008000f00 */
[----:B------:R1:W2:Y:S03]  /*a4c0*/  SYNCS.PHASECHK.TRANS64.TRYWAIT P0, [R0+URZ+0x8], R4 ;  /* 0x00000804000075a7 */ /* 0x0002a600080011ff */
[----:B--2---:R-:W-:Y:S05]  /*a4d0*/  @!P0 NANOSLEEP.SYNCS 0x989680 ;  /* 0x009896800000895d */ /* 0x004fea0003900000 */
[----:B------:R-:W2:Y:S02]  /*a4e0*/  @!P0 SYNCS.PHASECHK.TRANS64 P0, [R0+URZ+0x8], R4 ;  /* 0x00000804000085a7 */ /* 0x000ea400080010ff */
[----:B--2---:R-:W-:Y:S05]  /*a4f0*/  @!P0 BRA `(.L_x_98) ;  /* 0xfffffffc00ec8947 */ /* 0x004fea000383ffff */
[----:B------:R-:W-:Y:S05]  /*a500*/  BRA `(.L_x_97) ;  /* 0xffffffa800287947 */ /* 0x000fea000383ffff */
.L_x_99:
[----:B-1----:R1:W2:Y:S02]  /*a510*/  SYNCS.PHASECHK.TRANS64.TRYWAIT P0, [R0+URZ+0x270], R4 ;  /* 0x00027004000075a7 */ /* 0x0022a400080011ff */
[----:B--2---:R-:W-:Y:S05]  /*a520*/  @!P0 NANOSLEEP.SYNCS 0x989680 ;  /* 0x009896800000895d */ /* 0x004fea0003900000 */
[----:B------:R-:W2:Y:S02]  /*a530*/  @!P0 SYNCS.PHASECHK.TRANS64 P0, [R0+URZ+0x270], R4 ;  /* 0x00027004000085a7 */ /* 0x000ea400080010ff */
[----:B--2---:R-:W-:Y:S05]  /*a540*/  @!P0 BRA `(.L_x_99) ;  /* 0xfffffffc00f08947 */ /* 0x004fea000383ffff */
[----:B------:R-:W-:Y:S05]  /*a550*/  BRA `(.L_x_245) ;  /* 0xffffffac00047947 */ /* 0x000fea000383ffff */
.L_x_101:
[----:B------:R-:W-:-:S07]  /*a560*/  MOV R0, UR23 ;  /* 0x0000001700007c02 */ /* 0x000fce0008000f00 */
.L_x_246:
[----:B-1----:R1:W2:Y:S02]  /*a570*/  SYNCS.PHASECHK.TRANS64.TRYWAIT P0, [R0+URZ+0x2b0], R4 ;  /* 0x0002b004000075a7 */ /* 0x0022a400080011ff */
[----:B--2---:R-:W-:Y:S05]  /*a580*/  @!P0 NANOSLEEP.SYNCS 0x989680 ;  /* 0x009896800000895d */ /* 0x004fea0003900000 */
[----:B------:R-:W2:Y:S02]  /*a590*/  @!P0 SYNCS.PHASECHK.TRANS64 P0, [R0+URZ+0x2b0], R4 ;  /* 0x0002b004000085a7 */ /* 0x000ea400080010ff */
[----:B--2---:R-:W-:Y:S05]  /*a5a0*/  @!P0 BRA `(.L_x_246) ;  /* 0xfffffffc00f08947 */ /* 0x004fea000383ffff */
[----:B------:R-:W-:Y:S05]  /*a5b0*/  BRA `(.L_x_247) ;  /* 0xffffffac00507947 */ /* 0x000fea000383ffff */
.L_x_104:
[----:B------:R-:W-:Y:S07]  /*a5c0*/  MOV R0, UR5 ;  /* 0x0000000500007c02 */ /* 0x000fee0008000f00 */
.L_x_248:
[----:B-1----:R1:W2:Y:S02]  /*a5d0*/  SYNCS.PHASECHK.TRANS64.TRYWAIT P0, [R0+URZ], R4 ;  /* 0x00000004000075a7 */ /* 0x0022a400080011ff */
[----:B--2---:R-:W-:Y:S05]  /*a5e0*/  @!P0 NANOSLEEP.SYNCS 0x989680 ;  /* 0x009896800000895d */ /* 0x004fea0003900000 */
[----:B------:R-:W2:Y:S02]  /*a5f0*/  @!P0 SYNCS.PHASECHK.TRANS64 P0, [R0+URZ], R4 ;  /* 0x00000004000085a7 */ /* 0x000ea400080010ff */
[----:B--2---:R-:W-:Y:S05]  /*a600*/  @!P0 BRA `(.L_x_248) ;  /* 0xfffffffc00f08947 */ /* 0x004fea000383ffff */
[----:B------:R-:W-:Y:S05]  /*a610*/  BRA `(.L_x_103) ;  /* 0xffffffac00647947 */ /* 0x000fea000383ffff */
.L_x_108:
[----:B-1----:R-:W-:-:S07]  /*a620*/  MOV R0, UR4 ;  /* 0x0000000400007c02 */ /* 0x002fce0008000f00 */
.L_x_249:
[----:B-1----:R1:W2:Y:S02]  /*a630*/  SYNCS.PHASECHK.TRANS64.TRYWAIT P0, [R0+URZ], R2 ;  /* 0x00000002000075a7 */ /* 0x0022a400080011ff */
[----:B--2---:R-:W-:Y:S05]  /*a640*/  @!P0 NANOSLEEP.SYNCS 0x989680 ;  /* 0x009896800000895d */ /* 0x004fea0003900000 */
[----:B------:R-:W2:Y:S02]  /*a650*/  @!P0 SYNCS.PHASECHK.TRANS64 P0, [R0+URZ], R2 ;  /* 0x00000002000085a7 */ /* 0x000ea400080010ff */
[----:B--2---:R-:W-:Y:S05]  /*a660*/  @!P0 BRA `(.L_x_249) ;  /* 0xfffffffc00f08947 */ /* 0x004fea000383ffff */
[----:B------:R-:W-:Y:S05]  /*a670*/  BRA `(.L_x_250) ;  /* 0xffffffb000307947 */ /* 0x000fea000383ffff */
.L_x_109:
[----:B------:R-:W-:-:S07]  /*a680*/  MOV R0, UR5 ;  /* 0x0000000500007c02 */ /* 0x000fce0008000f00 */
.L_x_251:
[----:B-1----:R1:W2:Y:S02]  /*a690*/  SYNCS.PHASECHK.TRANS64.TRYWAIT P0, [R0+URZ], R3 ;  /* 0x00000003000075a7 */ /* 0x0022a400080011ff */
[----:B--2---:R-:W-:Y:S05]  /*a6a0*/  @!P0 NANOSLEEP.SYNCS 0x989680 ;  /* 0x009896800000895d */ /* 0x004fea0003900000 */
[----:B------:R-:W2:Y:S02]  /*a6b0*/  @!P0 SYNCS.PHASECHK.TRANS64 P0, [R0+URZ], R3 ;  /* 0x00000003000085a7 */ /* 0x000ea400080010ff */
[----:B--2---:R-:W-:Y:S05]  /*a6c0*/  @!P0 BRA `(.L_x_251) ;  /* 0xfffffffc00f08947 */ /* 0x004fea000383ffff */
[----:B------:R-:W-:Y:S05]  /*a6d0*/  BRA `(.L_x_252) ;  /* 0xffffffb0003c7947 */ /* 0x000fea000383ffff */
.L_x_110:
[----:B------:R-:W-:-:S07]  /*a6e0*/  MOV R0, UR5 ;  /* 0x0000000500007c02 */ /* 0x000fce0008000f00 */
.L_x_253:
[----:B-1----:R1:W2:Y:S02]  /*a6f0*/  SYNCS.PHASECHK.TRANS64.TRYWAIT P0, [R0+URZ], R3 ;  /* 0x00000003000075a7 */ /* 0x0022a400080011ff */
[----:B--2---:R-:W-:Y:S05]  /*a700*/  @!P0 NANOSLEEP.SYNCS 0x989680 ;  /* 0x009896800000895d */ /* 0x004fea0003900000 */
[----:B------:R-:W2:Y:S02]  /*a710*/  @!P0 SYNCS.PHASECHK.TRANS64 P0, [R0+URZ], R3 ;  /* 0x00000003000085a7 */ /* 0x000ea400080010ff */
[----:B--2---:R-:W-:Y:S05]  /*a720*/  @!P0 BRA `(.L_x_253) ;  /* 0xfffffffc00f08947 */ /* 0x004fea000383ffff */
[----:B------:R-:W-:Y:S05]  /*a730*/  BRA `(.L_x_254) ;  /* 0xffffffb000487947 */ /* 0x000fea000383ffff */
.L_x_113:
[----:B------:R-:W-:-:S07]  /*a740*/  MOV R0, UR17 ;  /* 0x0000001100007c02 */ /* 0x000fce0008000f00 */
.L_x_255:
[----:B-1----:R1:W2:Y:S02]  /*a750*/  SYNCS.PHASECHK.TRANS64.TRYWAIT P1, [R0+URZ+0x2f0], R2 ;  /* 0x0002f002000075a7 */ /* 0x0022a400080211ff */
[----:B--2---:R-:W-:Y:S05]  /*a760*/  @!P1 NANOSLEEP.SYNCS 0x989680 ;  /* 0x009896800000995d */ /* 0x004fea0003900000 */
[----:B------:R-:W2:Y:S02]  /*a770*/  @!P1 SYNCS.PHASECHK.TRANS64 P1, [R0+URZ+0x2f0], R2 ;  /* 0x0002f002000095a7 */ /* 0x000ea400080210ff */
[----:B--2---:R-:W-:Y:S05]  /*a780*/  @!P1 BRA `(.L_x_255) ;  /* 0xfffffffc00f09947 */ /* 0x004fea000383ffff */
[----:B------:R-:W-:Y:S05]  /*a790*/  BRA `(.L_x_256) ;  /* 0xffffffb000947947 */ /* 0x000fea000383ffff */
.L_x_118:
[----:B--2---:R2:W4:Y:S02]  /*a7a0*/  SYNCS.PHASECHK.TRANS64.TRYWAIT P0, [R12+URZ+0x270], R0 ;  /* 0x000270000c0075a7 */ /* 0x00452400080011ff */
[----:B----4-:R-:W-:Y:S05]  /*a7b0*/  @!P0 NANOSLEEP.SYNCS 0x989680 ;  /* 0x009896800000895d */ /* 0x010fea0003900000 */
[----:B------:R-:W4:Y:S02]  /*a7c0*/  @!P0 SYNCS.PHASECHK.TRANS64 P0, [R12+URZ+0x270], R0 ;  /* 0x000270000c0085a7 */ /* 0x000f2400080010ff */
[----:B----4-:R-:W-:Y:S05]  /*a7d0*/  @!P0 BRA `(.L_x_118) ;  /* 0xfffffffc00f08947 */ /* 0x010fea000383ffff */
[----:B------:R-:W-:Y:S05]  /*a7e0*/  BRA `(.L_x_257) ;  /* 0xffffffb400b07947 */ /* 0x000fea000383ffff */
.L_x_121:
[----:B-1----:R-:W-:Y:S07]  /*a7f0*/  MOV R0, UR29 ;  /* 0x0000001d00007c02 */ /* 0x002fee0008000f00 */
.L_x_258:
[----:B-1----:R1:W2:Y:S02]  /*a800*/  SYNCS.PHASECHK.TRANS64.TRYWAIT P2, [R0+URZ+0x268], R6 ;  /* 0x00026806000075a7 */ /* 0x0022a400080411ff */
[----:B--2---:R-:W-:Y:S05]  /*a810*/  @!P2 NANOSLEEP.SYNCS 0x989680 ;  /* 0x009896800000a95d */ /* 0x004fea0003900000 */
[----:B------:R-:W2:Y:S02]  /*a820*/  @!P2 SYNCS.PHASECHK.TRANS64 P2, [R0+URZ+0x268], R6 ;  /* 0x000268060000a5a7 */ /* 0x000ea400080410ff */
[----:B--2---:R-:W-:Y:S05]  /*a830*/  @!P2 BRA `(.L_x_258) ;  /* 0xfffffffc00f0a947 */ /* 0x004fea000383ffff */
[----:B------:R-:W-:Y:S05]  /*a840*/  BRA `(.L_x_120) ;  /* 0xffffffbc00147947 */ /* 0x000fea000383ffff */
.L_x_124:
[----:B------:R-:W-:Y:S07]  /*a850*/  MOV R0, UR4 ;  /* 0x0000000400007c02 */ /* 0x000fee0008000f00 */
.L_x_259:
[----:B-1----:R1:W2:Y:S02]  /*a860*/  SYNCS.PHASECHK.TRANS64.TRYWAIT P0, [R0+URZ+0x248], R9 ;  /* 0x00024809000075a7 */ /* 0x0022a400080011ff */
[----:B--2---:R-:W-:Y:S05]  /*a870*/  @!P0 NANOSLEEP.SYNCS 0x989680 ;  /* 0x009896800000895d */ /* 0x004fea0003900000 */
[----:B------:R-:W2:Y:S02]  /*a880*/  @!P0 SYNCS.PHASECHK.TRANS64 P0, [R0+URZ+0x248], R9 ;  /* 0x00024809000085a7 */ /* 0x000ea400080010ff */
[----:B--2---:R-:W-:Y:S05]  /*a890*/  @!P0 BRA `(.L_x_259) ;  /* 0xfffffffc00f08947 */ /* 0x004fea000383ffff */
[----:B------:R-:W-:Y:S05]  /*a8a0*/  BRA `(.L_x_260) ;  /* 0xffffffbc00747947 */ /* 0x000fea000383ffff */
.L_x_125:
[----:B------:R-:W-:Y:S07]  /*a8b0*/  MOV R0, UR5 ;  /* 0x0000000500007c02 */ /* 0x000fee0008000f00 */
.L_x_261:
[----:B-1----:R1:W2:Y:S02]  /*a8c0*/  SYNCS.PHASECHK.TRANS64.TRYWAIT P0, [R0+URZ+0x248], R6 ;  /* 0x00024806000075a7 */ /* 0x0022a400080011ff */
[----:B--2---:R-:W-:Y:S05]  /*a8d0*/  @!P0 NANOSLEEP.SYNCS 0x989680 ;  /* 0x009896800000895d */ /* 0x004fea0003900000 */
[----:B------:R-:W2:Y:S02]  /*a8e0*/  @!P0 SYNCS.PHASECHK.TRANS64 P0, [R0+URZ+0x248], R6 ;  /* 0x00024806000085a7 */ /* 0x000ea400080010ff */
[----:B--2---:R-:W-:Y:S05]  /*a8f0*/  @!P0 BRA `(.L_x_261) ;  /* 0xfffffffc00f08947 */ /* 0x004fea000383ffff */
[----:B------:R-:W-:Y:S05]  /*a900*/  BRA `(.L_x_262) ;  /* 0xffffffbc00f07947 */ /* 0x000fea000383ffff */
.L_x_127:
[----:B------:R-:W-:-:S07]  /*a910*/  MOV R0, UR4 ;  /* 0x0000000400007c02 */ /* 0x000fce0008000f00 */
.L_x_263:
[----:B-1----:R1:W2:Y:S02]  /*a920*/  SYNCS.PHASECHK.TRANS64.TRYWAIT P0, [R0+URZ], R2 ;  /* 0x00000002000075a7 */ /* 0x0022a400080011ff */
[----:B--2---:R-:W-:Y:S05]  /*a930*/  @!P0 NANOSLEEP.SYNCS 0x989680 ;  /* 0x009896800000895d */ /* 0x004fea0003900000 */
[----:B------:R-:W2:Y:S02]  /*a940*/  @!P0 SYNCS.PHASECHK.TRANS64 P0, [R0+URZ], R2 ;  /* 0x00000002000085a7 */ /* 0x000ea400080010ff */
[----:B--2---:R-:W-:Y:S05]  /*a950*/  @!P0 BRA `(.L_x_263) ;  /* 0xfffffffc00f08947 */ /* 0x004fea000383ffff */
[----:B------:R-:W-:Y:S05]  /*a960*/  BRA `(.L_x_264) ;  /* 0xffffffc000a47947 */ /* 0x000fea000383ffff */
.L_x_128:
[----:B------:R-:W-:-:S07]  /*a970*/  MOV R0, UR5 ;  /* 0x0000000500007c02 */ /* 0x000fce0008000f00 */
.L_x_265:
[----:B-1----:R1:W2:Y:S02]  /*a980*/  SYNCS.PHASECHK.TRANS64.TRYWAIT P0, [R0+URZ], R2 ;  /* 0x00000002000075a7 */ /* 0x0022a400080011ff */
[----:B--2---:R-:W-:Y:S05]  /*a990*/  @!P0 NANOSLEEP.SYNCS 0x989680 ;  /* 0x009896800000895d */ /* 0x004fea0003900000 */
[----:B------:R-:W2:Y:S02]  /*a9a0*/  @!P0 SYNCS.PHASECHK.TRANS64 P0, [R0+URZ], R2 ;  /* 0x00000002000085a7 */ /* 0x000ea400080010ff */
[----:B--2---:R-:W-:Y:S05]  /*a9b0*/  @!P0 BRA `(.L_x_265) ;  /* 0xfffffffc00f08947 */ /* 0x004fea000383ffff */
[----:B------:R-:W-:Y:S05]  /*a9c0*/  BRA `(.L_x_266) ;  /* 0xffffffc000b07947 */ /* 0x000fea000383ffff */
.L_x_130:
[----:B--2---:R2:W3:Y:S02]  /*a9d0*/  SYNCS.PHASECHK.TRANS64.TRYWAIT P0, [R3+URZ+0x270], R0 ;  /* 0x00027000030075a7 */ /* 0x0044e400080011ff */
[----:B---3--:R-:W-:Y:S05]  /*a9e0*/  @!P0 NANOSLEEP.SYNCS 0x989680 ;  /* 0x009896800000895d */ /* 0x008fea0003900000 */
[----:B------:R-:W3:Y:S02]  /*a9f0*/  @!P0 SYNCS.PHASECHK.TRANS64 P0, [R3+URZ+0x270], R0 ;  /* 0x00027000030085a7 */ /* 0x000ee400080010ff */
[----:B---3--:R-:W-:Y:S05]  /*aa00*/  @!P0 BRA `(.L_x_130) ;  /* 0xfffffffc00f08947 */ /* 0x008fea000383ffff */
[----:B------:R-:W-:Y:S05]  /*aa10*/  BRA `(.L_x_267) ;  /* 0xffffffc400947947 */ /* 0x000fea000383ffff */
.L_x_140:
[----:B-1----:R1:W2:Y:S02]  /*aa20*/  SYNCS.PHASECHK.TRANS64.TRYWAIT P0, [R0+URZ+0x230], R3 ;  /* 0x00023003000075a7 */ /* 0x0022a400080011ff */
[----:B--2---:R-:W-:Y:S05]  /*aa30*/  @!P0 NANOSLEEP.SYNCS 0x989680 ;  /* 0x009896800000895d */ /* 0x004fea0003900000 */
[----:B------:R-:W2:Y:S02]  /*aa40*/  @!P0 SYNCS.PHASECHK.TRANS64 P0, [R0+URZ+0x230], R3 ;  /* 0x00023003000085a7 */ /* 0x000ea400080010ff */
[----:B--2---:R-:W-:Y:S05]  /*aa50*/  @!P0 BRA `(.L_x_140) ;  /* 0xfffffffc00f08947 */ /* 0x004fea000383ffff */
[----:B------:R-:W-:Y:S05]  /*aa60*/  BRA `(.L_x_139) ;  /* 0xffffffd000f87947 */ /* 0x000fea000383ffff */
.L_x_142:
[----:B-1----:R1:W3:Y:S02]  /*aa70*/  SYNCS.PHASECHK.TRANS64.TRYWAIT P1, [R54+URZ+0x290], R2 ;  /* 0x00029002360075a7 */ /* 0x0022e400080211ff */
[----:B---3--:R-:W-:Y:S05]  /*aa80*/  @!P1 NANOSLEEP.SYNCS 0x989680 ;  /* 0x009896800000995d */ /* 0x008fea0003900000 */
[----:B------:R-:W3:Y:S02]  /*aa90*/  @!P1 SYNCS.PHASECHK.TRANS64 P1, [R54+URZ+0x290], R2 ;  /* 0x00029002360095a7 */ /* 0x000ee400080210ff */
[----:B---3--:R-:W-:Y:S05]  /*aaa0*/  @!P1 BRA `(.L_x_142) ;  /* 0xfffffffc00f09947 */ /* 0x008fea000383ffff */
[----:B------:R-:W-:Y:S05]  /*aab0*/  BRA `(.L_x_141) ;  /* 0xffffffd400287947 */ /* 0x000fea000383ffff */
.L_x_153:
[----:B-1----:R1:W2:Y:S02]  /*aac0*/  SYNCS.PHASECHK.TRANS64.TRYWAIT P0, [R3+URZ+0x230], R67 ;  /* 0x00023043030075a7 */ /* 0x0022a400080011ff */
[----:B--2---:R-:W-:Y:S05]  /*aad0*/  @!P0 NANOSLEEP.SYNCS 0x989680 ;  /* 0x009896800000895d */ /* 0x004fea0003900000 */
[----:B------:R-:W2:Y:S02]  /*aae0*/  @!P0 SYNCS.PHASECHK.TRANS64 P0, [R3+URZ+0x230], R67 ;  /* 0x00023043030085a7 */ /* 0x000ea400080010ff */
[----:B--2---:R-:W-:Y:S05]  /*aaf0*/  @!P0 BRA `(.L_x_153) ;  /* 0xfffffffc00f08947 */ /* 0x004fea000383ffff */
[----:B------:R-:W-:Y:S05]  /*ab00*/  BRA `(.L_x_152) ;  /* 0xffffffdc00507947 */ /* 0x000fea000383ffff */
        .weak           $__internal_0_$__cuda_sm10x_tcgen05_guardrail_trap_col_being_dealloced_not_returned_by_alloc
        .type           $__internal_0_$__cuda_sm10x_tcgen05_guardrail_trap_col_being_dealloced_not_returned_by_alloc,@function
        .size           $__internal_0_$__cuda_sm10x_tcgen05_guardrail_trap_col_being_dealloced_not_returned_by_alloc,($__internal_1_$__cuda_sm10x_tcgen05_guardrail_trap_phase_invalid_during_alloc - $__internal_0_$__cuda_sm10x_tcgen05_guardrail_trap_col_being_dealloced_not_returned_by_alloc)
$__internal_0_$__cuda_sm10x_tcgen05_guardrail_trap_col_being_dealloced_not_returned_by_alloc:
[----:B------:R-:W-:Y:S05]  /*ab10*/  BPT.TRAP 0x1 ;  /* 0x000000040000795c */ /* 0x000fea0000300000 */
[----:B------:R-:W-:-:S04]  /*ab20*/  HFMA2 R3, -RZ, RZ, 0, 0 ;  /* 0x00000000ff037431 */ /* 0x000fc800000001ff */
[----:B------:R-:W-:Y:S05]  /*ab30*/  RET.REL.NODEC R2 `(_ZN7cutlass13device_kernelINS_4gemm6kernel13GemmUniversalIN4cute5tupleIJiiiiEEENS1_10collective13CollectiveMmaINS1_35MainloopSm100TmaUmmaWarpSpecializedILi35ELi2ELi4ENS5_IJNS4_1CILi4EEESB_NSA_ILi1EEEEEEEENS5_IJNSA_ILi128EEENSA_ILi64EEENSA_ILi32EEEEEENS_6half_tENS5_IJlSC_lEEESJ_SK_NS4_8TiledMMAINS4_8MMA_AtomIJNS4_26SM100_MMA_F16BF16_2x1SM_SSISJ_SJ_fLi128ELi64ELNS4_4UMMA5MajorE0ELSP_0ELNSO_7ScaleInE0ELSQ_0EEEEEENS4_6LayoutINS5_IJSC_SC_SC_EEENS5_IJNSA_ILi0EEESV_SV_EEEEENS5_IJNS4_10UnderscoreESY_SY_EEEEENS4_28SM100_TMA_2SM_LOAD_MULTICASTENS4_14ComposedLayoutINS4_7SwizzleILi2ELi4ELi3EEENS4_18smem_ptr_flag_bitsILi16EEENST_INS5_IJNSA_ILi8EEESH_EEENS5_IJSH_SC_EEEEEEEvNS4_8identityES11_S1B_vS1C_EENS_8epilogue10collective18CollectiveEpilogueINS1E_23Sm100TmaWarpSpecializedILi3ELi2ELi16ELb1ELb0EEEJNS5_IJSG_SG_SH_EEENS5_IJNST_ISG_SC_EENST_INS5_IJNSA_ILi16EEENSA_ILi2EEEEEENS5_IJSC_SH_EEEEEEEESJ_SK_SJ_SK_NS1E_6fusion15FusionCallbacksIS1I_NS1R_17LinearCombinationISJ_fSJ_fLNS_15FloatRoundStyleE2EEES1J_S1Q_JEEENS4_5SM1004TMEM4LOAD26SM100_TMEM_LOAD_32dp32b16xENS4_13SM90_TMA_LOADENS12_INS13_ILi1ELi4ELi3EEES16_NST_INS5_IJS17_S1L_EEENS5_IJS1L_SC_EEEEEEENS4_39AutoVectorizingCopyWithAssumedAlignmentILi128EEENS4_14SM90_TMA_STOREES26_S28_S28_EEEvvEEEEvNT_6ParamsE) ;  /* 0xffffff5402307950 */ /* 0x000fea0003c3ffff */
        .weak           $__internal_1_$__cuda_sm10x_tcgen05_guardrail_trap_phase_invalid_during_alloc
        .type           $__internal_1_$__cuda_sm10x_tcgen05_guardrail_trap_phase_invalid_during_alloc,@function
        .size           $__internal_1_$__cuda_sm10x_tcgen05_guardrail_trap_phase_invalid_during_alloc,($__internal_2_$__cuda_sm10x_tcgen05_guardrail_trap_unallocated_columns_being_dealloced - $__internal_1_$__cuda_sm10x_tcgen05_guardrail_trap_phase_invalid_during_alloc)
$__internal_1_$__cuda_sm10x_tcgen05_guardrail_trap_phase_invalid_during_alloc:
[----:B------:R-:W-:Y:S05]  /*ab40*/  BPT.TRAP 0x1 ;  /* 0x000000040000795c */ /* 0x000fea0000300000 */
[----:B------:R-:W-:-:S04]  /*ab50*/  MOV R5, 0x0 ;  /* 0x0000000000057802 */ /* 0x000fc80000000f00 */
[----:B------:R-:W-:Y:S05]  /*ab60*/  RET.REL.NODEC R4 `(_ZN7cutlass13device_kernelINS_4gemm6kernel13GemmUniversalIN4cute5tupleIJiiiiEEENS1_10collective13CollectiveMmaINS1_35MainloopSm100TmaUmmaWarpSpecializedILi35ELi2ELi4ENS5_IJNS4_1CILi4EEESB_NSA_ILi1EEEEEEEENS5_IJNSA_ILi128EEENSA_ILi64EEENSA_ILi32EEEEEENS_6half_tENS5_IJlSC_lEEESJ_SK_NS4_8TiledMMAINS4_8MMA_AtomIJNS4_26SM100_MMA_F16BF16_2x1SM_SSISJ_SJ_fLi128ELi64ELNS4_4UMMA5MajorE0ELSP_0ELNSO_7ScaleInE0ELSQ_0EEEEEENS4_6LayoutINS5_IJSC_SC_SC_EEENS5_IJNSA_ILi0EEESV_SV_EEEEENS5_IJNS4_10UnderscoreESY_SY_EEEEENS4_28SM100_TMA_2SM_LOAD_MULTICASTENS4_14ComposedLayoutINS4_7SwizzleILi2ELi4ELi3EEENS4_18smem_ptr_flag_bitsILi16EEENST_INS5_IJNSA_ILi8EEESH_EEENS5_IJSH_SC_EEEEEEEvNS4_8identityES11_S1B_vS1C_EENS_8epilogue10collective18CollectiveEpilogueINS1E_23Sm100TmaWarpSpecializedILi3ELi2ELi16ELb1ELb0EEEJNS5_IJSG_SG_SH_EEENS5_IJNST_ISG_SC_EENST_INS5_IJNSA_ILi16EEENSA_ILi2EEEEEENS5_IJSC_SH_EEEEEEEESJ_SK_SJ_SK_NS1E_6fusion15FusionCallbacksIS1I_NS1R_17LinearCombinationISJ_fSJ_fLNS_15FloatRoundStyleE2EEES1J_S1Q_JEEENS4_5SM1004TMEM4LOAD26SM100_TMEM_LOAD_32dp32b16xENS4_13SM90_TMA_LOADENS12_INS13_ILi1ELi4ELi3EEES16_NST_INS5_IJS17_S1L_EEENS5_IJS1L_SC_EEEEEEENS4_39AutoVectorizingCopyWithAssumedAlignmentILi128EEENS4_14SM90_TMA_STOREES26_S28_S28_EEEvvEEEEvNT_6ParamsE) ;  /* 0xffffff5404247950 */ /* 0x000fea0003c3ffff */
        .weak           $__internal_2_$__cuda_sm10x_tcgen05_guardrail_trap_unallocated_columns_being_dealloced
        .type           $__internal_2_$__cuda_sm10x_tcgen05_guardrail_trap_unallocated_columns_being_dealloced,@function
        .size           $__internal_2_$__cuda_sm10x_tcgen05_guardrail_trap_unallocated_columns_being_dealloced,(.L_x_269 - $__internal_2_$__cuda_sm10x_tcgen05_guardrail_trap_unallocated_columns_being_dealloced)
$__internal_2_$__cuda_sm10x_tcgen05_guardrail_trap_unallocated_columns_being_dealloced:
[----:B------:R-:W-:Y:S05]  /*ab70*/  BPT.TRAP 0x1 ;  /* 0x000000040000795c */ /* 0x000fea0000300000 */
[----:B------:R-:W-:-:S04]  /*ab80*/  HFMA2 R3, -RZ, RZ, 0, 0 ;  /* 0x00000000ff037431 */ /* 0x000fc800000001ff */
[----:B------:R-:W-:Y:S05]  /*ab90*/  RET.REL.NODEC R2 `(_ZN7cutlass13device_kernelINS_4gemm6kernel13GemmUniversalIN4cute5tupleIJiiiiEEENS1_10collective13CollectiveMmaINS1_35MainloopSm100TmaUmmaWarpSpecializedILi35ELi2ELi4ENS5_IJNS4_1CILi4EEESB_NSA_ILi1EEEEEEEENS5_IJNSA_ILi128EEENSA_ILi64EEENSA_ILi32EEEEEENS_6half_tENS5_IJlSC_lEEESJ_SK_NS4_8TiledMMAINS4_8MMA_AtomIJNS4_26SM100_MMA_F16BF16_2x1SM_SSISJ_SJ_fLi128ELi64ELNS4_4UMMA5MajorE0ELSP_0ELNSO_7ScaleInE0ELSQ_0EEEEEENS4_6LayoutINS5_IJSC_SC_SC_EEENS5_IJNSA_ILi0EEESV_SV_EEEEENS5_IJNS4_10UnderscoreESY_SY_EEEEENS4_28SM100_TMA_2SM_LOAD_MULTICASTENS4_14ComposedLayoutINS4_7SwizzleILi2ELi4ELi3EEENS4_18smem_ptr_flag_bitsILi16EEENST_INS5_IJNSA_ILi8EEESH_EEENS5_IJSH_SC_EEEEEEEvNS4_8identityES11_S1B_vS1C_EENS_8epilogue10collective18CollectiveEpilogueINS1E_23Sm100TmaWarpSpecializedILi3ELi2ELi16ELb1ELb0EEEJNS5_IJSG_SG_SH_EEENS5_IJNST_ISG_SC_EENST_INS5_IJNSA_ILi16EEENSA_ILi2EEEEEENS5_IJSC_SH_EEEEEEEESJ_SK_SJ_SK_NS1E_6fusion15FusionCallbacksIS1I_NS1R_17LinearCombinationISJ_fSJ_fLNS_15FloatRoundStyleE2EEES1J_S1Q_JEEENS4_5SM1004TMEM4LOAD26SM100_TMEM_LOAD_32dp32b16xENS4_13SM90_TMA_LOADENS12_INS13_ILi1ELi4ELi3EEES16_NST_INS5_IJS17_S1L_EEENS5_IJS1L_SC_EEEEEEENS4_39AutoVectorizingCopyWithAssumedAlignmentILi128EEENS4_14SM90_TMA_STOREES26_S28_S28_EEEvvEEEEvNT_6ParamsE) ;  /* 0xffffff5402187950 */ /* 0x000fea0003c3ffff */
.L_x_268:
[----:B------:R-:W-:-:S00]  /*aba0*/  BRA `(.L_x_268) ;  /* 0xfffffffc00fc7947 */ /* 0x000fc0000383ffff */
[----:B------:R-:W-:-:S00]  /*abb0*/  NOP ;  /* 0x0000000000007918 */ /* 0x000fc00000000000 */
        /* <DEDUP_REMOVED lines=12> */
.L_x_269:


//--------------------- .nv.global.init           --------------------------
	.section	.nv.global.init,"aw",@progbits
.nv.global.init:
	.type		$str$27,@object
	.size		$str$27,($str$28 - $str$27)
$str$27:
        /*0000*/ 	.byte	0x28, 0x61, 0x64, 0x64, 0x72, 0x65, 0x73, 0x73, 0x20, 0x26, 0x20, 0x6d, 0x61, 0x73, 0x6b, 0x29
        /*0010*/ 	.byte	0x20, 0x3d, 0x3d, 0x20, 0x30, 0x00
	.type		$str$28,@object
	.size		$str$28,($str$26 - $str$28)
$str$28:
        /*0016*/ 	.byte	0x2f, 0x74, 0x6d, 0x70, 0x2f, 0x63, 0x75, 0x74, 0x6c, 0x61, 0x73, 0x73, 0x5f, 0x73, 0x77, 0x65
        /*0026*/ 	.byte	0x65, 0x70, 0x5f, 0x73, 0x72, 0x63, 0x2f, 0x69, 0x6e, 0x63, 0x6c, 0x75, 0x64, 0x65, 0x2f, 0x63
        /*0036*/ 	.byte	0x75, 0x74, 0x65, 0x2f, 0x70, 0x6f, 0x69, 0x6e, 0x74, 0x65, 0x72, 0x5f, 0x66, 0x6c, 0x61, 0x67
        /*0046*/ 	.byte	0x67, 0x65, 0x64, 0x2e, 0x68, 0x70, 0x70, 0x00
	.type		$str$26,@object
	.size		$str$26,($str$25 - $str$26)
$str$26:
        /*004e*/ 	.byte	0x2f, 0x74, 0x6d, 0x70, 0x2f, 0x63, 0x75, 0x74, 0x6c, 0x61, 0x73, 0x73, 0x5f, 0x73, 0x77, 0x65
        /*005e*/ 	.byte	0x65, 0x70, 0x5f, 0x73, 0x72, 0x63, 0x2f, 0x69, 0x6e, 0x63, 0x6c, 0x75, 0x64, 0x65, 0x2f, 0x63
        /*006e*/ 	.byte	0x75, 0x74, 0x65, 0x2f, 0x61, 0x74, 0x6f, 0x6d, 0x2f, 0x63, 0x6f, 0x70, 0x79, 0x5f, 0x74, 0x72
        /*007e*/ 	.byte	0x61, 0x69, 0x74, 0x73, 0x5f, 0x73, 0x6d, 0x31, 0x30, 0x30, 0x2e, 0x68, 0x70, 0x70, 0x00
	.type		$str$25,@object
	.size		$str$25,(__unnamed_1 - $str$25)
$str$25:
        /*008d*/ 	.byte	0x28, 0x28, 0x75, 0x69, 0x6e, 0x74, 0x33, 0x32, 0x5f, 0x74, 0x28, 0x74, 0x68, 0x72, 0x65, 0x61
        /*009d*/ 	.byte	0x64, 0x49, 0x64, 0x78, 0x2e, 0x78, 0x29, 0x20, 0x2f, 0x20, 0x33, 0x32, 0x29, 0x20, 0x25, 0x20
        /*00ad*/ 	.byte	0x34, 0x29, 0x20, 0x3d, 0x3d, 0x20, 0x28, 0x28, 0x28, 0x74, 0x6d, 0x65, 0x6d, 0x5f, 0x61, 0x64
        /*00bd*/ 	.byte	0x64, 0x72, 0x20, 0x3e, 0x3e, 0x20, 0x31, 0x36, 0x29, 0x20, 0x2f, 0x20, 0x33, 0x32, 0x29, 0x20
        /*00cd*/ 	.byte	0x25, 0x20, 0x34, 0x29, 0x00
	.type		__unnamed_1,@object
	.size		__unnamed_1,(__unnamed_2 - __unnamed_1)
__unnamed_1:
        /*00d2*/ 	.byte	0x61, 0x75, 0x74, 0x6f, 0x20, 0x63, 0x75, 0x74, 0x65, 0x3a, 0x3a, 0x61, 0x73, 0x5f, 0x70, 0x6f
        /* <DEDUP_REMOVED lines=24> */
        /*0262*/ 	.byte	0x34, 0x38, 0x3e, 0x3e, 0x3e, 0x3e, 0x5d, 0x00
	.type		__unnamed_2,@object
	.size		__unnamed_2,(.L_2 - __unnamed_2)
__unnamed_2:
        /* <DEDUP_REMOVED lines=40> */
        /*04ea*/ 	.byte	0x3a, 0x3a, 0x43, 0x3c, 0x30, 0x3e, 0x3e, 0x3e, 0x3e, 0x5d, 0x00
.L_2:


//--------------------- .nv.shared._ZN7cutlass13device_kernelINS_4gemm6kernel13GemmUniversalIN4cute5tupleIJiiiiEEENS1_10collective13CollectiveMmaINS1_35MainloopSm100TmaUmmaWarpSpecializedILi35ELi2ELi4ENS5_IJNS4_1CILi4EEESB_NSA_ILi1EEEEEEEENS5_IJNSA_ILi128EEENSA_ILi64EEENSA_ILi32EEEEEENS_6half_tENS5_IJlSC_lEEESJ_SK_NS4_8TiledMMAINS4_8MMA_AtomIJNS4_26SM100_MMA_F16BF16_2x1SM_SSISJ_SJ_fLi128ELi64ELNS4_4UMMA5MajorE0ELSP_0ELNSO_7ScaleInE0ELSQ_0EEEEEENS4_6LayoutINS5_IJSC_SC_SC_EEENS5_IJNSA_ILi0EEESV_SV_EEEEENS5_IJNS4_10UnderscoreESY_SY_EEEEENS4_28SM100_TMA_2SM_LOAD_MULTICASTENS4_14ComposedLayoutINS4_7SwizzleILi2ELi4ELi3EEENS4_18smem_ptr_flag_bitsILi16EEENST_INS5_IJNSA_ILi8EEESH_EEENS5_IJSH_SC_EEEEEEEvNS4_8identityES11_S1B_vS1C_EENS_8epilogue10collective18CollectiveEpilogueINS1E_23Sm100TmaWarpSpecializedILi3ELi2ELi16ELb1ELb0EEEJNS5_IJSG_SG_SH_EEENS5_IJNST_ISG_SC_EENST_INS5_IJNSA_ILi16EEENSA_ILi2EEEEEENS5_IJSC_SH_EEEEEEEESJ_SK_SJ_SK_NS1E_6fusion15FusionCallbacksIS1I_NS1R_17LinearCombinationISJ_fSJ_fLNS_15FloatRoundStyleE2EEES1J_S1Q_JEEENS4_5SM1004TMEM4LOAD26SM100_TMEM_LOAD_32dp32b16xENS4_13SM90_TMA_LOADENS12_INS13_ILi1ELi4ELi3EEES16_NST_INS5_IJS17_S1L_EEENS5_IJS1L_SC_EEEEEEENS4_39AutoVectorizingCopyWithAssumedAlignmentILi128EEENS4_14SM90_TMA_STOREES26_S28_S28_EEEvvEEEEvNT_6ParamsE --------------------------
	.section	.nv.shared._ZN7cutlass13device_kernelINS_4gemm6kernel13GemmUniversalIN4cute5tupleIJiiiiEEENS1_10collective13CollectiveMmaINS1_35MainloopSm100TmaUmmaWarpSpecializedILi35ELi2ELi4ENS5_IJNS4_1CILi4EEESB_NSA_ILi1EEEEEEEENS5_IJNSA_ILi128EEENSA_ILi64EEENSA_ILi32EEEEEENS_6half_tENS5_IJlSC_lEEESJ_SK_NS4_8TiledMMAINS4_8MMA_AtomIJNS4_26SM100_MMA_F16BF16_2x1SM_SSISJ_SJ_fLi128ELi64ELNS4_4UMMA5MajorE0ELSP_0ELNSO_7ScaleInE0ELSQ_0EEEEEENS4_6LayoutINS5_IJSC_SC_SC_EEENS5_IJNSA_ILi0EEESV_SV_EEEEENS5_IJNS4_10UnderscoreESY_SY_EEEEENS4_28SM100_TMA_2SM_LOAD_MULTICASTENS4_14ComposedLayoutINS4_7SwizzleILi2ELi4ELi3EEENS4_18smem_ptr_flag_bitsILi16EEENST_INS5_IJNSA_ILi8EEESH_EEENS5_IJSH_SC_EEEEEEEvNS4_8identityES11_S1B_vS1C_EENS_8epilogue10collective18CollectiveEpilogueINS1E_23Sm100TmaWarpSpecializedILi3ELi2ELi16ELb1ELb0EEEJNS5_IJSG_SG_SH_EEENS5_IJNST_ISG_SC_EENST_INS5_IJNSA_ILi16EEENSA_ILi2EEEEEENS5_IJSC_SH_EEEEEEEESJ_SK_SJ_SK_NS1E_6fusion15FusionCallbacksIS1I_NS1R_17LinearCombinationISJ_fSJ_fLNS_15FloatRoundStyleE2EEES1J_S1Q_JEEENS4_5SM1004TMEM4LOAD26SM100_TMEM_LOAD_32dp32b16xENS4_13SM90_TMA_LOADENS12_INS13_ILi1ELi4ELi3EEES16_NST_INS5_IJS17_S1L_EEENS5_IJS1L_SC_EEEEEEENS4_39AutoVectorizingCopyWithAssumedAlignmentILi128EEENS4_14SM90_TMA_STOREES26_S28_S28_EEEvvEEEEvNT_6ParamsE,"aw",@nobits
	.sectionflags	@""
	.align	16
	.zero		1024


//--------------------- .nv.shared.reserved.0     --------------------------
	.section	.nv.shared.reserved.0,"aw",@nobits
	.weak		__nv_reservedSMEM_offset_0_alias
	.size		__nv_reservedSMEM_offset_0_alias, 0, 64
	.other		__nv_reservedSMEM_offset_0_alias,@"STO_CUDA_RESERVED_SHARED STV_DEFAULT"
__nv_reservedSMEM_offset_0_alias:
	.zero		0
.nv.shared.reserved.0:
	.zero		64
	.weak		__nv_reservedSMEM_tcgen05_partition
	.type		__nv_reservedSMEM_tcgen05_partition,@object
	.size		__nv_reservedSMEM_tcgen05_partition,(.L_0 - __nv_reservedSMEM_tcgen05_partition)
__nv_reservedSMEM_tcgen05_partition:
	.zero		32
.L_0:


//--------------------- .nv.global                --------------------------
	.section	.nv.global,"aw",@nobits
.nv.global:
	.type		_ZN40_INTERNAL_2d193794_4_k_cu_79a6a39c_190674cute1_E,@object
	.size		_ZN40_INTERNAL_2d193794_4_k_cu_79a6a39c_190674cute1_E,(_ZN40_INTERNAL_2d193794_4_k_cu_79a6a39c_190674cuda3std3__45__cpo6cbeginE - _ZN40_INTERNAL_2d193794_4_k_cu_79a6a39c_190674cute1_E)
_ZN40_INTERNAL_2d193794_4_k_cu_79a6a39c_190674cute1_E:
	.zero		1
	.type		_ZN40_INTERNAL_2d193794_4_k_cu_79a6a39c_190674cuda3std3__45__cpo6cbeginE,@object
	.size		_ZN40_INTERNAL_2d193794_4_k_cu_79a6a39c_190674cuda3std3__45__cpo6cbeginE,(_ZN40_INTERNAL_2d193794_4_k_cu_79a6a39c_190674cuda3std3__48in_placeE - _ZN40_INTERNAL_2d193794_4_k_cu_79a6a39c_190674cuda3std3__45__cpo6cbeginE)
_ZN40_INTERNAL_2d193794_4_k_cu_79a6a39c_190674cuda3std3__45__cpo6cbeginE:
	.zero		1
	.type		_ZN40_INTERNAL_2d193794_4_k_cu_79a6a39c_190674cuda3std3__48in_placeE,@object
	.size		_ZN40_INTERNAL_2d193794_4_k_cu_79a6a39c_190674cuda3std3__48in_placeE,(_ZN40_INTERNAL_2d193794_4_k_cu_79a6a39c_190674cuda3std6ranges3__45__cpo9iter_moveE - _ZN40_INTERNAL_2d193794_4_k_cu_79a6a39c_190674cuda3std3__48in_placeE)
_ZN40_INTERNAL_2d193794_4_k_cu_79a6a39c_190674cuda3std3__48in_placeE:
	.zero		1
	.type		_ZN40_INTERNAL_2d193794_4_k_cu_79a6a39c_190674cuda3std6ranges3__45__cpo9iter_moveE,@object
	.size		_ZN40_INTERNAL_2d193794_4_k_cu_79a6a39c_190674cuda3std6ranges3__45__cpo9iter_moveE,(_ZN40_INTERNAL_2d193794_4_k_cu_79a6a39c_190674cuda3std3__45__cpo5beginE - _ZN40_INTERNAL_2d193794_4_k_cu_79a6a39c_190674cuda3std6ranges3__45__cpo9iter_moveE)
_ZN40_INTERNAL_2d193794_4_k_cu_79a6a39c_190674cuda3std6ranges3__45__cpo9iter_moveE:
	.zero		1
	.type		_ZN40_INTERNAL_2d193794_4_k_cu_79a6a39c_190674cuda3std3__45__cpo5beginE,@object
	.size		_ZN40_INTERNAL_2d193794_4_k_cu_79a6a39c_190674cuda3std3__45__cpo5beginE,(_ZN40_INTERNAL_2d193794_4_k_cu_79a6a39c_190674cuda3std3__442_GLOBAL__N__2d193794_4_k_cu_79a6a39c_190676ignoreE - _ZN40_INTERNAL_2d193794_4_k_cu_79a6a39c_190674cuda3std3__45__cpo5beginE)
_ZN40_INTERNAL_2d193794_4_k_cu_79a6a39c_190674cuda3std3__45__cpo5beginE:
	.zero		1
	.type		_ZN40_INTERNAL_2d193794_4_k_cu_79a6a39c_190674cuda3std3__442_GLOBAL__N__2d193794_4_k_cu_79a6a39c_190676ignoreE,@object
	.size		_ZN40_INTERNAL_2d193794_4_k_cu_79a6a39c_190674cuda3std3__442_GLOBAL__N__2d193794_4_k_cu_79a6a39c_190676ignoreE,(_ZN40_INTERNAL_2d193794_4_k_cu_79a6a39c_190674cute7productE - _ZN40_INTERNAL_2d193794_4_k_cu_79a6a39c_190674cuda3std3__442_GLOBAL__N__2d193794_4_k_cu_79a6a39c_190676ignoreE)
_ZN40_INTERNAL_2d193794_4_k_cu_79a6a39c_190674cuda3std3__442_GLOBAL__N__2d193794_4_k_cu_79a6a39c_190676ignoreE:
	.zero		1
	.type		_ZN40_INTERNAL_2d193794_4_k_cu_79a6a39c_190674cute7productE,@object
	.size		_ZN40_INTERNAL_2d193794_4_k_cu_79a6a39c_190674cute7productE,(_ZN40_INTERNAL_2d193794_4_k_cu_79a6a39c_190674cuda3std3__45__cpo3endE - _ZN40_INTERNAL_2d193794_4_k_cu_79a6a39c_190674cute7productE)
_ZN40_INTERNAL_2d193794_4_k_cu_79a6a39c_190674cute7productE:
	.zero		1
	.type		_ZN40_INTERNAL_2d193794_4_k_cu_79a6a39c_190674cuda3std3__45__cpo3endE,@object
	.size		_ZN40_INTERNAL_2d193794_4_k_cu_79a6a39c_190674cuda3std3__45__cpo3endE,(_ZN40_INTERNAL_2d193794_4_k_cu_79a6a39c_190674cuda3std3__419piecewise_constructE - _ZN40_INTERNAL_2d193794_4_k_cu_79a6a39c_190674cuda3std3__45__cpo3endE)
_ZN40_INTERNAL_2d193794_4_k_cu_79a6a39c_190674cuda3std3__45__cpo3endE:
	.zero		1
	.type		_ZN40_INTERNAL_2d193794_4_k_cu_79a6a39c_190674cuda3std3__419piecewise_constructE,@object
	.size		_ZN40_INTERNAL_2d193794_4_k_cu_79a6a39c_190674cuda3std3__419piecewise_constructE,(_ZN40_INTERNAL_2d193794_4_k_cu_79a6a39c_190674cuda3std3__45__cpo4cendE - _ZN40_INTERNAL_2d193794_4_k_cu_79a6a39c_190674cuda3std3__419piecewise_constructE)
_ZN40_INTERNAL_2d193794_4_k_cu_79a6a39c_190674cuda3std3__419piecewise_constructE:
	.zero		1
	.type		_ZN40_INTERNAL_2d193794_4_k_cu_79a6a39c_190674cuda3std3__45__cpo4cendE,@object
	.size		_ZN40_INTERNAL_2d193794_4_k_cu_79a6a39c_190674cuda3std3__45__cpo4cendE,(_ZN40_INTERNAL_2d193794_4_k_cu_79a6a39c_190674cuda3std6ranges3__45__cpo4swapE - _ZN40_INTERNAL_2d193794_4_k_cu_79a6a39c_190674cuda3std3__45__cpo4cendE)
_ZN40_INTERNAL_2d193794_4_k_cu_79a6a39c_190674cuda3std3__45__cpo4cendE:
	.zero		1
	.type		_ZN40_INTERNAL_2d193794_4_k_cu_79a6a39c_190674cuda3std6ranges3__45__cpo4swapE,@object
	.size		_ZN40_INTERNAL_2d193794_4_k_cu_79a6a39c_190674cuda3std6ranges3__45__cpo4swapE,(.L_10 - _ZN40_INTERNAL_2d193794_4_k_cu_79a6a39c_190674cuda3std6ranges3__45__cpo4swapE)
_ZN40_INTERNAL_2d193794_4_k_cu_79a6a39c_190674cuda3std6ranges3__45__cpo4swapE:
	.zero		1
.L_10:


//--------------------- .nv.constant0._ZN7cutlass13device_kernelINS_4gemm6kernel13GemmUniversalIN4cute5tupleIJiiiiEEENS1_10collective13CollectiveMmaINS1_35MainloopSm100TmaUmmaWarpSpecializedILi35ELi2ELi4ENS5_IJNS4_1CILi4EEESB_NSA_ILi1EEEEEEEENS5_IJNSA_ILi128EEENSA_ILi64EEENSA_ILi32EEEEEENS_6half_tENS5_IJlSC_lEEESJ_SK_NS4_8TiledMMAINS4_8MMA_AtomIJNS4_26SM100_MMA_F16BF16_2x1SM_SSISJ_SJ_fLi128ELi64ELNS4_4UMMA5MajorE0ELSP_0ELNSO_7ScaleInE0ELSQ_0EEEEEENS4_6LayoutINS5_IJSC_SC_SC_EEENS5_IJNSA_ILi0EEESV_SV_EEEEENS5_IJNS4_10UnderscoreESY_SY_EEEEENS4_28SM100_TMA_2SM_LOAD_MULTICASTENS4_14ComposedLayoutINS4_7SwizzleILi2ELi4ELi3EEENS4_18smem_ptr_flag_bitsILi16EEENST_INS5_IJNSA_ILi8EEESH_EEENS5_IJSH_SC_EEEEEEEvNS4_8identityES11_S1B_vS1C_EENS_8epilogue10collective18CollectiveEpilogueINS1E_23Sm100TmaWarpSpecializedILi3ELi2ELi16ELb1ELb0EEEJNS5_IJSG_SG_SH_EEENS5_IJNST_ISG_SC_EENST_INS5_IJNSA_ILi16EEENSA_ILi2EEEEEENS5_IJSC_SH_EEEEEEEESJ_SK_SJ_SK_NS1E_6fusion15FusionCallbacksIS1I_NS1R_17LinearCombinationISJ_fSJ_fLNS_15FloatRoundStyleE2EEES1J_S1Q_JEEENS4_5SM1004TMEM4LOAD26SM100_TMEM_LOAD_32dp32b16xENS4_13SM90_TMA_LOADENS12_INS13_ILi1ELi4ELi3EEES16_NST_INS5_IJS17_S1L_EEENS5_IJS1L_SC_EEEEEEENS4_39AutoVectorizingCopyWithAssumedAlignmentILi128EEENS4_14SM90_TMA_STOREES26_S28_S28_EEEvvEEEEvNT_6ParamsE --------------------------
	.section	.nv.constant0._ZN7cutlass13device_kernelINS_4gemm6kernel13GemmUniversalIN4cute5tupleIJiiiiEEENS1_10collective13CollectiveMmaINS1_35MainloopSm100TmaUmmaWarpSpecializedILi35ELi2ELi4ENS5_IJNS4_1CILi4EEESB_NSA_ILi1EEEEEEEENS5_IJNSA_ILi128EEENSA_ILi64EEENSA_ILi32EEEEEENS_6half_tENS5_IJlSC_lEEESJ_SK_NS4_8TiledMMAINS4_8MMA_AtomIJNS4_26SM100_MMA_F16BF16_2x1SM_SSISJ_SJ_fLi128ELi64ELNS4_4UMMA5MajorE0ELSP_0ELNSO_7ScaleInE0ELSQ_0EEEEEENS4_6LayoutINS5_IJSC_SC_SC_EEENS5_IJNSA_ILi0EEESV_SV_EEEEENS5_IJNS4_10UnderscoreESY_SY_EEEEENS4_28SM100_TMA_2SM_LOAD_MULTICASTENS4_14ComposedLayoutINS4_7SwizzleILi2ELi4ELi3EEENS4_18smem_ptr_flag_bitsILi16EEENST_INS5_IJNSA_ILi8EEESH_EEENS5_IJSH_SC_EEEEEEEvNS4_8identityES11_S1B_vS1C_EENS_8epilogue10collective18CollectiveEpilogueINS1E_23Sm100TmaWarpSpecializedILi3ELi2ELi16ELb1ELb0EEEJNS5_IJSG_SG_SH_EEENS5_IJNST_ISG_SC_EENST_INS5_IJNSA_ILi16EEENSA_ILi2EEEEEENS5_IJSC_SH_EEEEEEEESJ_SK_SJ_SK_NS1E_6fusion15FusionCallbacksIS1I_NS1R_17LinearCombinationISJ_fSJ_fLNS_15FloatRoundStyleE2EEES1J_S1Q_JEEENS4_5SM1004TMEM4LOAD26SM100_TMEM_LOAD_32dp32b16xENS4_13SM90_TMA_LOADENS12_INS13_ILi1ELi4ELi3EEES16_NST_INS5_IJS17_S1L_EEENS5_IJS1L_SC_EEEEEEENS4_39AutoVectorizingCopyWithAssumedAlignmentILi128EEENS4_14SM90_TMA_STOREES26_S28_S28_EEEvvEEEEvNT_6ParamsE,"a",@progbits
	.sectionflags	@""
	.align	4
.nv.constant0._ZN7cutlass13device_kernelINS_4gemm6kernel13GemmUniversalIN4cute5tupleIJiiiiEEENS1_10collective13CollectiveMmaINS1_35MainloopSm100TmaUmmaWarpSpecializedILi35ELi2ELi4ENS5_IJNS4_1CILi4EEESB_NSA_ILi1EEEEEEEENS5_IJNSA_ILi128EEENSA_ILi64EEENSA_ILi32EEEEEENS_6half_tENS5_IJlSC_lEEESJ_SK_NS4_8TiledMMAINS4_8MMA_AtomIJNS4_26SM100_MMA_F16BF16_2x1SM_SSISJ_SJ_fLi128ELi64ELNS4_4UMMA5MajorE0ELSP_0ELNSO_7ScaleInE0ELSQ_0EEEEEENS4_6LayoutINS5_IJSC_SC_SC_EEENS5_IJNSA_ILi0EEESV_SV_EEEEENS5_IJNS4_10UnderscoreESY_SY_EEEEENS4_28SM100_TMA_2SM_LOAD_MULTICASTENS4_14ComposedLayoutINS4_7SwizzleILi2ELi4ELi3EEENS4_18smem_ptr_flag_bitsILi16EEENST_INS5_IJNSA_ILi8EEESH_EEENS5_IJSH_SC_EEEEEEEvNS4_8identityES11_S1B_vS1C_EENS_8epilogue10collective18CollectiveEpilogueINS1E_23Sm100TmaWarpSpecializedILi3ELi2ELi16ELb1ELb0EEEJNS5_IJSG_SG_SH_EEENS5_IJNST_ISG_SC_EENST_INS5_IJNSA_ILi16EEENSA_ILi2EEEEEENS5_IJSC_SH_EEEEEEEESJ_SK_SJ_SK_NS1E_6fusion15FusionCallbacksIS1I_NS1R_17LinearCombinationISJ_fSJ_fLNS_15FloatRoundStyleE2EEES1J_S1Q_JEEENS4_5SM1004TMEM4LOAD26SM100_TMEM_LOAD_32dp32b16xENS4_13SM90_TMA_LOADENS12_INS13_ILi1ELi4ELi3EEES16_NST_INS5_IJS17_S1L_EEENS5_IJS1L_SC_EEEEEEENS4_39AutoVectorizingCopyWithAssumedAlignmentILi128EEENS4_14SM90_TMA_STOREES26_S28_S28_EEEvvEEEEvNT_6ParamsE:
	.zero		2944


//--------------------- SYMBOLS --------------------------

	.type		.nv.reservedSmem.offset0,@object
	.size		.nv.reservedSmem.offset0,0x4
	.type		.nv.reservedSmem.cap,@object
	.size		.nv.reservedSmem.cap,0x4
	.type		__assertfail,@function
